	.target	sm_100a

	.elftype	@"ET_EXEC"


//--------------------- .note.nv.tkinfo           --------------------------
	.section	.note.nv.tkinfo,"",@"SHT_NOTE"
	.sectionflags	@"SHF_NOTE_NV_TKINFO"
	.tkinfo
        /*0018*/ 	.word	0x00000002
        /*0030*/ 	.string	""
        /*0030*/ 	.string	"ptxas"
        /*0030*/ 	.string	"Cuda compilation tools, release 13.0, V13.0.88"
        /*0030*/ 	.string	"Build cuda_13.0.r13.0/compiler.36424714_0"
        /*0030*/ 	.string	"-arch sm_100a -m 64 "



//--------------------- .note.nv.cuinfo           --------------------------
	.section	.note.nv.cuinfo,"",@"SHT_NOTE"
	.sectionflags	@"SHF_NOTE_NV_CUINFO"
        /*0018*/ 	.short	0x0002
        /*001a*/ 	.short	0x0064
        /*001c*/ 	.short	0x0082
	.zero		2


//--------------------- .nv.info                  --------------------------
	.section	.nv.info,"",@"SHT_CUDA_INFO"
	.align	4


	//----- nvinfo : EIATTR_REGCOUNT
	.align		4
        /*0000*/ 	.byte	0x04, 0x2f
        /*0002*/ 	.short	(.L_12 - .L_11)
	.align		4
.L_11:
        /*0004*/ 	.word	index@(_ZN7cutlass13device_kernelIN5flash11enable_sm90INS1_16FlashAttnFwdSm90INS1_25CollectiveMainloopFwdSm90ILi2EN4cute5tupleIJNS5_1CILi1EEES8_S8_EEENS6_IJNS7_ILi128EEENS7_ILi80EEENS7_ILi256EEEEEELi256ENS_6half_tEfNS_4arch4Sm90ELb1ELb0ELb0ELb1ELb0ELb1ELb0ELb1ELb1ELb1ELb1ELb0EEENS1_21CollectiveEpilogueFwdINS6_IJSA_SC_SB_EEES9_SE_SG_Li256ELb1ELb1ELb1ELb0EEENS1_36VarlenDynamicPersistentTileSchedulerILi128ELi80ELi256ELi128ELb1ELb1ELb1ELb1ELb1ELb1EEEEEEEEEvNT_6ParamsE)
        /*0008*/ 	.word	0x00000004


	//----- nvinfo : EIATTR_FRAME_SIZE
	.align		4
.L_12:
        /*000c*/ 	.byte	0x04, 0x11
        /*000e*/ 	.short	(.L_14 - .L_13)
	.align		4
.L_13:
        /*0010*/ 	.word	index@(_ZN7cutlass13device_kernelIN5flash11enable_sm90INS1_16FlashAttnFwdSm90INS1_25CollectiveMainloopFwdSm90ILi2EN4cute5tupleIJNS5_1CILi1EEES8_S8_EEENS6_IJNS7_ILi128EEENS7_ILi80EEENS7_ILi256EEEEEELi256ENS_6half_tEfNS_4arch4Sm90ELb1ELb0ELb0ELb1ELb0ELb1ELb0ELb1ELb1ELb1ELb1ELb0EEENS1_21CollectiveEpilogueFwdINS6_IJSA_SC_SB_EEES9_SE_SG_Li256ELb1ELb1ELb1ELb0EEENS1_36VarlenDynamicPersistentTileSchedulerILi128ELi80ELi256ELi128ELb1ELb1ELb1ELb1ELb1ELb1EEEEEEEEEvNT_6ParamsE)
        /*0014*/ 	.word	0x00000000


	//----- nvinfo : EIATTR_REGCOUNT
	.align		4
.L_14:
        /*0018*/ 	.byte	0x04, 0x2f
        /*001a*/ 	.short	(.L_16 - .L_15)
	.align		4
.L_15:
        /*001c*/ 	.word	index@(_ZN7cutlass13device_kernelIN5flash11enable_sm90INS1_16FlashAttnFwdSm90INS1_25CollectiveMainloopFwdSm90ILi2EN4cute5tupleIJNS5_1CILi1EEES8_S8_EEENS6_IJNS7_ILi128EEENS7_ILi80EEENS7_ILi256EEEEEELi256ENS_6half_tEfNS_4arch4Sm90ELb1ELb0ELb0ELb1ELb0ELb0ELb0ELb1ELb1ELb1ELb1ELb0EEENS1_21CollectiveEpilogueFwdINS6_IJSA_SC_SB_EEES9_SE_SG_Li256ELb1ELb1ELb1ELb0EEENS1_36VarlenDynamicPersistentTileSchedulerILi128ELi80ELi256ELi128ELb1ELb1ELb1ELb1ELb1ELb1EEEEEEEEEvNT_6ParamsE)
        /*0020*/ 	.word	0x00000004


	//----- nvinfo : EIATTR_FRAME_SIZE
	.align		4
.L_16:
        /*0024*/ 	.byte	0x04, 0x11
        /*0026*/ 	.short	(.L_18 - .L_17)
	.align		4
.L_17:
        /*0028*/ 	.word	index@(_ZN7cutlass13device_kernelIN5flash11enable_sm90INS1_16FlashAttnFwdSm90INS1_25CollectiveMainloopFwdSm90ILi2EN4cute5tupleIJNS5_1CILi1EEES8_S8_EEENS6_IJNS7_ILi128EEENS7_ILi80EEENS7_ILi256EEEEEELi256ENS_6half_tEfNS_4arch4Sm90ELb1ELb0ELb0ELb1ELb0ELb0ELb0ELb1ELb1ELb1ELb1ELb0EEENS1_21CollectiveEpilogueFwdINS6_IJSA_SC_SB_EEES9_SE_SG_Li256ELb1ELb1ELb1ELb0EEENS1_36VarlenDynamicPersistentTileSchedulerILi128ELi80ELi256ELi128ELb1ELb1ELb1ELb1ELb1ELb1EEEEEEEEEvNT_6ParamsE)
        /*002c*/ 	.word	0x00000000


	//----- nvinfo : EIATTR_REGCOUNT
	.align		4
.L_18:
        /*0030*/ 	.byte	0x04, 0x2f
        /*0032*/ 	.short	(.L_20 - .L_19)
	.align		4
.L_19:
        /*0034*/ 	.word	index@(_ZN7cutlass13device_kernelIN5flash11enable_sm90INS1_16FlashAttnFwdSm90INS1_25CollectiveMainloopFwdSm90ILi2EN4cute5tupleIJNS5_1CILi1EEES8_S8_EEENS6_IJNS7_ILi128EEENS7_ILi80EEENS7_ILi256EEEEEELi256ENS_6half_tEfNS_4arch4Sm90ELb1ELb0ELb0ELb0ELb0ELb0ELb0ELb1ELb1ELb1ELb1ELb0EEENS1_21CollectiveEpilogueFwdINS6_IJSA_SC_SB_EEES9_SE_SG_Li256ELb0ELb1ELb1ELb0EEENS1_19SingleTileSchedulerILb0ELb1ELb1ELi128EEEEEEEEEvNT_6ParamsE)
        /*0038*/ 	.word	0x00000004


	//----- nvinfo : EIATTR_FRAME_SIZE
	.align		4
.L_20:
        /*003c*/ 	.byte	0x04, 0x11
        /*003e*/ 	.short	(.L_22 - .L_21)
	.align		4
.L_21:
        /*0040*/ 	.word	index@(_ZN7cutlass13device_kernelIN5flash11enable_sm90INS1_16FlashAttnFwdSm90INS1_25CollectiveMainloopFwdSm90ILi2EN4cute5tupleIJNS5_1CILi1EEES8_S8_EEENS6_IJNS7_ILi128EEENS7_ILi80EEENS7_ILi256EEEEEELi256ENS_6half_tEfNS_4arch4Sm90ELb1ELb0ELb0ELb0ELb0ELb0ELb0ELb1ELb1ELb1ELb1ELb0EEENS1_21CollectiveEpilogueFwdINS6_IJSA_SC_SB_EEES9_SE_SG_Li256ELb0ELb1ELb1ELb0EEENS1_19SingleTileSchedulerILb0ELb1ELb1ELi128EEEEEEEEEvNT_6ParamsE)
        /*0044*/ 	.word	0x00000000


	//----- nvinfo : EIATTR_REGCOUNT
	.align		4
.L_22:
        /*0048*/ 	.byte	0x04, 0x2f
        /*004a*/ 	.short	(.L_24 - .L_23)
	.align		4
.L_23:
        /*004c*/ 	.word	index@(_ZN7cutlass13device_kernelIN5flash11enable_sm90INS1_16FlashAttnFwdSm90INS1_25CollectiveMainloopFwdSm90ILi2EN4cute5tupleIJNS5_1CILi1EEES8_S8_EEENS6_IJNS7_ILi128EEENS7_ILi64EEENS7_ILi256EEEEEELi256ENS_6half_tEfNS_4arch4Sm90ELb0ELb1ELb0ELb1ELb0ELb1ELb0ELb1ELb1ELb1ELb1ELb0EEENS1_21CollectiveEpilogueFwdINS6_IJSA_SC_SB_EEES9_SE_SG_Li256ELb1ELb1ELb1ELb0EEENS1_36VarlenDynamicPersistentTileSchedulerILi128ELi64ELi256ELi128ELb1ELb1ELb1ELb1ELb0ELb1EEEEEEEEEvNT_6ParamsE)
        /*0050*/ 	.word	0x00000004


	//----- nvinfo : EIATTR_FRAME_SIZE
	.align		4
.L_24:
        /*0054*/ 	.byte	0x04, 0x11
        /*0056*/ 	.short	(.L_26 - .L_25)
	.align		4
.L_25:
        /*0058*/ 	.word	index@(_ZN7cutlass13device_kernelIN5flash11enable_sm90INS1_16FlashAttnFwdSm90INS1_25CollectiveMainloopFwdSm90ILi2EN4cute5tupleIJNS5_1CILi1EEES8_S8_EEENS6_IJNS7_ILi128EEENS7_ILi64EEENS7_ILi256EEEEEELi256ENS_6half_tEfNS_4arch4Sm90ELb0ELb1ELb0ELb1ELb0ELb1ELb0ELb1ELb1ELb1ELb1ELb0EEENS1_21CollectiveEpilogueFwdINS6_IJSA_SC_SB_EEES9_SE_SG_Li256ELb1ELb1ELb1ELb0EEENS1_36VarlenDynamicPersistentTileSchedulerILi128ELi64ELi256ELi128ELb1ELb1ELb1ELb1ELb0ELb1EEEEEEEEEvNT_6ParamsE)
        /*005c*/ 	.word	0x00000000


	//----- nvinfo : EIATTR_REGCOUNT
	.align		4
.L_26:
        /*0060*/ 	.byte	0x04, 0x2f
        /*0062*/ 	.short	(.L_28 - .L_27)
	.align		4
.L_27:
        /*0064*/ 	.word	index@(_ZN7cutlass13device_kernelIN5flash11enable_sm90INS1_16FlashAttnFwdSm90INS1_25CollectiveMainloopFwdSm90ILi2EN4cute5tupleIJNS5_1CILi1EEES8_S8_EEENS6_IJNS7_ILi128EEENS7_ILi64EEENS7_ILi256EEEEEELi256ENS_6half_tEfNS_4arch4Sm90ELb0ELb1ELb0ELb1ELb0ELb0ELb0ELb1ELb1ELb1ELb1ELb0EEENS1_21CollectiveEpilogueFwdINS6_IJSA_SC_SB_EEES9_SE_SG_Li256ELb1ELb1ELb1ELb0EEENS1_36VarlenDynamicPersistentTileSchedulerILi128ELi64ELi256ELi128ELb1ELb1ELb1ELb1ELb0ELb1EEEEEEEEEvNT_6ParamsE)
        /*0068*/ 	.word	0x00000004


	//----- nvinfo : EIATTR_FRAME_SIZE
	.align		4
.L_28:
        /*006c*/ 	.byte	0x04, 0x11
        /*006e*/ 	.short	(.L_30 - .L_29)
	.align		4
.L_29:
        /*0070*/ 	.word	index@(_ZN7cutlass13device_kernelIN5flash11enable_sm90INS1_16FlashAttnFwdSm90INS1_25CollectiveMainloopFwdSm90ILi2EN4cute5tupleIJNS5_1CILi1EEES8_S8_EEENS6_IJNS7_ILi128EEENS7_ILi64EEENS7_ILi256EEEEEELi256ENS_6half_tEfNS_4arch4Sm90ELb0ELb1ELb0ELb1ELb0ELb0ELb0ELb1ELb1ELb1ELb1ELb0EEENS1_21CollectiveEpilogueFwdINS6_IJSA_SC_SB_EEES9_SE_SG_Li256ELb1ELb1ELb1ELb0EEENS1_36VarlenDynamicPersistentTileSchedulerILi128ELi64ELi256ELi128ELb1ELb1ELb1ELb1ELb0ELb1EEEEEEEEEvNT_6ParamsE)
        /*0074*/ 	.word	0x00000000


	//----- nvinfo : EIATTR_REGCOUNT
	.align		4
.L_30:
        /*0078*/ 	.byte	0x04, 0x2f
        /*007a*/ 	.short	(.L_32 - .L_31)
	.align		4
.L_31:
        /*007c*/ 	.word	index@(_ZN7cutlass13device_kernelIN5flash11enable_sm90INS1_16FlashAttnFwdSm90INS1_25CollectiveMainloopFwdSm90ILi2EN4cute5tupleIJNS5_1CILi1EEES8_S8_EEENS6_IJNS7_ILi128EEENS7_ILi64EEENS7_ILi256EEEEEELi256ENS_6half_tEfNS_4arch4Sm90ELb0ELb1ELb0ELb0ELb0ELb0ELb0ELb1ELb1ELb1ELb1ELb0EEENS1_21CollectiveEpilogueFwdINS6_IJSA_SC_SB_EEES9_SE_SG_Li256ELb0ELb1ELb1ELb0EEENS1_19SingleTileSchedulerILb0ELb1ELb1ELi128EEEEEEEEEvNT_6ParamsE)
        /*0080*/ 	.word	0x00000004


	//----- nvinfo : EIATTR_FRAME_SIZE
	.align		4
.L_32:
        /*0084*/ 	.byte	0x04, 0x11
        /*0086*/ 	.short	(.L_34 - .L_33)
	.align		4
.L_33:
        /*0088*/ 	.word	index@(_ZN7cutlass13device_kernelIN5flash11enable_sm90INS1_16FlashAttnFwdSm90INS1_25CollectiveMainloopFwdSm90ILi2EN4cute5tupleIJNS5_1CILi1EEES8_S8_EEENS6_IJNS7_ILi128EEENS7_ILi64EEENS7_ILi256EEEEEELi256ENS_6half_tEfNS_4arch4Sm90ELb0ELb1ELb0ELb0ELb0ELb0ELb0ELb1ELb1ELb1ELb1ELb0EEENS1_21CollectiveEpilogueFwdINS6_IJSA_SC_SB_EEES9_SE_SG_Li256ELb0ELb1ELb1ELb0EEENS1_19SingleTileSchedulerILb0ELb1ELb1ELi128EEEEEEEEEvNT_6ParamsE)
        /*008c*/ 	.word	0x00000000


	//----- nvinfo : EIATTR_REGCOUNT
	.align		4
.L_34:
        /*0090*/ 	.byte	0x04, 0x2f
        /*0092*/ 	.short	(.L_36 - .L_35)
	.align		4
.L_35:
        /*0094*/ 	.word	index@(_ZN7cutlass13device_kernelIN5flash11enable_sm90INS1_16FlashAttnFwdSm90INS1_25CollectiveMainloopFwdSm90ILi2EN4cute5tupleIJNS5_1CILi1EEES8_S8_EEENS6_IJNS7_ILi128EEENS7_ILi80EEENS7_ILi256EEEEEELi256ENS_6half_tEfNS_4arch4Sm90ELb0ELb0ELb0ELb1ELb0ELb1ELb0ELb1ELb1ELb1ELb1ELb0EEENS1_21CollectiveEpilogueFwdINS6_IJSA_SC_SB_EEES9_SE_SG_Li256ELb1ELb1ELb1ELb0EEENS1_36VarlenDynamicPersistentTileSchedulerILi128ELi80ELi256ELi128ELb1ELb1ELb1ELb0ELb1ELb1EEEEEEEEEvNT_6ParamsE)
        /*0098*/ 	.word	0x00000004


	//----- nvinfo : EIATTR_FRAME_SIZE
	.align		4
.L_36:
        /*009c*/ 	.byte	0x04, 0x11
        /*009e*/ 	.short	(.L_38 - .L_37)
	.align		4
.L_37:
        /*00a0*/ 	.word	index@(_ZN7cutlass13device_kernelIN5flash11enable_sm90INS1_16FlashAttnFwdSm90INS1_25CollectiveMainloopFwdSm90ILi2EN4cute5tupleIJNS5_1CILi1EEES8_S8_EEENS6_IJNS7_ILi128EEENS7_ILi80EEENS7_ILi256EEEEEELi256ENS_6half_tEfNS_4arch4Sm90ELb0ELb0ELb0ELb1ELb0ELb1ELb0ELb1ELb1ELb1ELb1ELb0EEENS1_21CollectiveEpilogueFwdINS6_IJSA_SC_SB_EEES9_SE_SG_Li256ELb1ELb1ELb1ELb0EEENS1_36VarlenDynamicPersistentTileSchedulerILi128ELi80ELi256ELi128ELb1ELb1ELb1ELb0ELb1ELb1EEEEEEEEEvNT_6ParamsE)
        /*00a4*/ 	.word	0x00000000


	//----- nvinfo : EIATTR_REGCOUNT
	.align		4
.L_38:
        /*00a8*/ 	.byte	0x04, 0x2f
        /*00aa*/ 	.short	(.L_40 - .L_39)
	.align		4
.L_39:
        /*00ac*/ 	.word	index@(_ZN7cutlass13device_kernelIN5flash11enable_sm90INS1_16FlashAttnFwdSm90INS1_25CollectiveMainloopFwdSm90ILi2EN4cute5tupleIJNS5_1CILi1EEES8_S8_EEENS6_IJNS7_ILi128EEENS7_ILi80EEENS7_ILi256EEEEEELi256ENS_6half_tEfNS_4arch4Sm90ELb0ELb0ELb0ELb1ELb0ELb0ELb0ELb1ELb1ELb1ELb1ELb0EEENS1_21CollectiveEpilogueFwdINS6_IJSA_SC_SB_EEES9_SE_SG_Li256ELb1ELb1ELb1ELb0EEENS1_36VarlenDynamicPersistentTileSchedulerILi128ELi80ELi256ELi128ELb1ELb1ELb1ELb0ELb1ELb1EEEEEEEEEvNT_6ParamsE)
        /*00b0*/ 	.word	0x00000004


	//----- nvinfo : EIATTR_FRAME_SIZE
	.align		4
.L_40:
        /*00b4*/ 	.byte	0x04, 0x11
        /*00b6*/ 	.short	(.L_42 - .L_41)
	.align		4
.L_41:
        /*00b8*/ 	.word	index@(_ZN7cutlass13device_kernelIN5flash11enable_sm90INS1_16FlashAttnFwdSm90INS1_25CollectiveMainloopFwdSm90ILi2EN4cute5tupleIJNS5_1CILi1EEES8_S8_EEENS6_IJNS7_ILi128EEENS7_ILi80EEENS7_ILi256EEEEEELi256ENS_6half_tEfNS_4arch4Sm90ELb0ELb0ELb0ELb1ELb0ELb0ELb0ELb1ELb1ELb1ELb1ELb0EEENS1_21CollectiveEpilogueFwdINS6_IJSA_SC_SB_EEES9_SE_SG_Li256ELb1ELb1ELb1ELb0EEENS1_36VarlenDynamicPersistentTileSchedulerILi128ELi80ELi256ELi128ELb1ELb1ELb1ELb0ELb1ELb1EEEEEEEEEvNT_6ParamsE)
        /*00bc*/ 	.word	0x00000000


	//----- nvinfo : EIATTR_REGCOUNT
	.align		4
.L_42:
        /*00c0*/ 	.byte	0x04, 0x2f
        /*00c2*/ 	.short	(.L_44 - .L_43)
	.align		4
.L_43:
        /*00c4*/ 	.word	index@(_ZN7cutlass13device_kernelIN5flash11enable_sm90INS1_16FlashAttnFwdSm90INS1_25CollectiveMainloopFwdSm90ILi2EN4cute5tupleIJNS5_1CILi1EEES8_S8_EEENS6_IJNS7_ILi128EEENS7_ILi80EEENS7_ILi256EEEEEELi256ENS_6half_tEfNS_4arch4Sm90ELb0ELb0ELb0ELb0ELb0ELb0ELb0ELb1ELb1ELb1ELb1ELb0EEENS1_21CollectiveEpilogueFwdINS6_IJSA_SC_SB_EEES9_SE_SG_Li256ELb0ELb1ELb1ELb0EEENS1_19SingleTileSchedulerILb0ELb1ELb1ELi128EEEEEEEEEvNT_6ParamsE)
        /*00c8*/ 	.word	0x00000004


	//----- nvinfo : EIATTR_FRAME_SIZE
	.align		4
.L_44:
        /*00cc*/ 	.byte	0x04, 0x11
        /*00ce*/ 	.short	(.L_46 - .L_45)
	.align		4
.L_45:
        /*00d0*/ 	.word	index@(_ZN7cutlass13device_kernelIN5flash11enable_sm90INS1_16FlashAttnFwdSm90INS1_25CollectiveMainloopFwdSm90ILi2EN4cute5tupleIJNS5_1CILi1EEES8_S8_EEENS6_IJNS7_ILi128EEENS7_ILi80EEENS7_ILi256EEEEEELi256ENS_6half_tEfNS_4arch4Sm90ELb0ELb0ELb0ELb0ELb0ELb0ELb0ELb1ELb1ELb1ELb1ELb0EEENS1_21CollectiveEpilogueFwdINS6_IJSA_SC_SB_EEES9_SE_SG_Li256ELb0ELb1ELb1ELb0EEENS1_19SingleTileSchedulerILb0ELb1ELb1ELi128EEEEEEEEEvNT_6ParamsE)
        /*00d4*/ 	.word	0x00000000


	//----- nvinfo : EIATTR_MIN_STACK_SIZE
	.align		4
.L_46:
        /*00d8*/ 	.byte	0x04, 0x12
        /*00da*/ 	.short	(.L_48 - .L_47)
	.align		4
.L_47:
        /*00dc*/ 	.word	index@(_ZN7cutlass13device_kernelIN5flash11enable_sm90INS1_16FlashAttnFwdSm90INS1_25CollectiveMainloopFwdSm90ILi2EN4cute5tupleIJNS5_1CILi1EEES8_S8_EEENS6_IJNS7_ILi128EEENS7_ILi80EEENS7_ILi256EEEEEELi256ENS_6half_tEfNS_4arch4Sm90ELb0ELb0ELb0ELb0ELb0ELb0ELb0ELb1ELb1ELb1ELb1ELb0EEENS1_21CollectiveEpilogueFwdINS6_IJSA_SC_SB_EEES9_SE_SG_Li256ELb0ELb1ELb1ELb0EEENS1_19SingleTileSchedulerILb0ELb1ELb1ELi128EEEEEEEEEvNT_6ParamsE)
        /*00e0*/ 	.word	0x00000000


	//----- nvinfo : EIATTR_MIN_STACK_SIZE
	.align		4
.L_48:
        /*00e4*/ 	.byte	0x04, 0x12
        /*00e6*/ 	.short	(.L_50 - .L_49)
	.align		4
.L_49:
        /*00e8*/ 	.word	index@(_ZN7cutlass13device_kernelIN5flash11enable_sm90INS1_16FlashAttnFwdSm90INS1_25CollectiveMainloopFwdSm90ILi2EN4cute5tupleIJNS5_1CILi1EEES8_S8_EEENS6_IJNS7_ILi128EEENS7_ILi80EEENS7_ILi256EEEEEELi256ENS_6half_tEfNS_4arch4Sm90ELb0ELb0ELb0ELb1ELb0ELb0ELb0ELb1ELb1ELb1ELb1ELb0EEENS1_21CollectiveEpilogueFwdINS6_IJSA_SC_SB_EEES9_SE_SG_Li256ELb1ELb1ELb1ELb0EEENS1_36VarlenDynamicPersistentTileSchedulerILi128ELi80ELi256ELi128ELb1ELb1ELb1ELb0ELb1ELb1EEEEEEEEEvNT_6ParamsE)
        /*00ec*/ 	.word	0x00000000


	//----- nvinfo : EIATTR_MIN_STACK_SIZE
	.align		4
.L_50:
        /*00f0*/ 	.byte	0x04, 0x12
        /*00f2*/ 	.short	(.L_52 - .L_51)
	.align		4
.L_51:
        /*00f4*/ 	.word	index@(_ZN7cutlass13device_kernelIN5flash11enable_sm90INS1_16FlashAttnFwdSm90INS1_25CollectiveMainloopFwdSm90ILi2EN4cute5tupleIJNS5_1CILi1EEES8_S8_EEENS6_IJNS7_ILi128EEENS7_ILi80EEENS7_ILi256EEEEEELi256ENS_6half_tEfNS_4arch4Sm90ELb0ELb0ELb0ELb1ELb0ELb1ELb0ELb1ELb1ELb1ELb1ELb0EEENS1_21CollectiveEpilogueFwdINS6_IJSA_SC_SB_EEES9_SE_SG_Li256ELb1ELb1ELb1ELb0EEENS1_36VarlenDynamicPersistentTileSchedulerILi128ELi80ELi256ELi128ELb1ELb1ELb1ELb0ELb1ELb1EEEEEEEEEvNT_6ParamsE)
        /*00f8*/ 	.word	0x00000000


	//----- nvinfo : EIATTR_MIN_STACK_SIZE
	.align		4
.L_52:
        /*00fc*/ 	.byte	0x04, 0x12
        /*00fe*/ 	.short	(.L_54 - .L_53)
	.align		4
.L_53:
        /*0100*/ 	.word	index@(_ZN7cutlass13device_kernelIN5flash11enable_sm90INS1_16FlashAttnFwdSm90INS1_25CollectiveMainloopFwdSm90ILi2EN4cute5tupleIJNS5_1CILi1EEES8_S8_EEENS6_IJNS7_ILi128EEENS7_ILi64EEENS7_ILi256EEEEEELi256ENS_6half_tEfNS_4arch4Sm90ELb0ELb1ELb0ELb0ELb0ELb0ELb0ELb1ELb1ELb1ELb1ELb0EEENS1_21CollectiveEpilogueFwdINS6_IJSA_SC_SB_EEES9_SE_SG_Li256ELb0ELb1ELb1ELb0EEENS1_19SingleTileSchedulerILb0ELb1ELb1ELi128EEEEEEEEEvNT_6ParamsE)
        /*0104*/ 	.word	0x00000000


	//----- nvinfo : EIATTR_MIN_STACK_SIZE
	.align		4
.L_54:
        /*0108*/ 	.byte	0x04, 0x12
        /*010a*/ 	.short	(.L_56 - .L_55)
	.align		4
.L_55:
        /*010c*/ 	.word	index@(_ZN7cutlass13device_kernelIN5flash11enable_sm90INS1_16FlashAttnFwdSm90INS1_25CollectiveMainloopFwdSm90ILi2EN4cute5tupleIJNS5_1CILi1EEES8_S8_EEENS6_IJNS7_ILi128EEENS7_ILi64EEENS7_ILi256EEEEEELi256ENS_6half_tEfNS_4arch4Sm90ELb0ELb1ELb0ELb1ELb0ELb0ELb0ELb1ELb1ELb1ELb1ELb0EEENS1_21CollectiveEpilogueFwdINS6_IJSA_SC_SB_EEES9_SE_SG_Li256ELb1ELb1ELb1ELb0EEENS1_36VarlenDynamicPersistentTileSchedulerILi128ELi64ELi256ELi128ELb1ELb1ELb1ELb1ELb0ELb1EEEEEEEEEvNT_6ParamsE)
        /*0110*/ 	.word	0x00000000


	//----- nvinfo : EIATTR_MIN_STACK_SIZE
	.align		4
.L_56:
        /*0114*/ 	.byte	0x04, 0x12
        /*0116*/ 	.short	(.L_58 - .L_57)
	.align		4
.L_57:
        /*0118*/ 	.word	index@(_ZN7cutlass13device_kernelIN5flash11enable_sm90INS1_16FlashAttnFwdSm90INS1_25CollectiveMainloopFwdSm90ILi2EN4cute5tupleIJNS5_1CILi1EEES8_S8_EEENS6_IJNS7_ILi128EEENS7_ILi64EEENS7_ILi256EEEEEELi256ENS_6half_tEfNS_4arch4Sm90ELb0ELb1ELb0ELb1ELb0ELb1ELb0ELb1ELb1ELb1ELb1ELb0EEENS1_21CollectiveEpilogueFwdINS6_IJSA_SC_SB_EEES9_SE_SG_Li256ELb1ELb1ELb1ELb0EEENS1_36VarlenDynamicPersistentTileSchedulerILi128ELi64ELi256ELi128ELb1ELb1ELb1ELb1ELb0ELb1EEEEEEEEEvNT_6ParamsE)
        /*011c*/ 	.word	0x00000000


	//----- nvinfo : EIATTR_MIN_STACK_SIZE
	.align		4
.L_58:
        /*0120*/ 	.byte	0x04, 0x12
        /*0122*/ 	.short	(.L_60 - .L_59)
	.align		4
.L_59:
        /*0124*/ 	.word	index@(_ZN7cutlass13device_kernelIN5flash11enable_sm90INS1_16FlashAttnFwdSm90INS1_25CollectiveMainloopFwdSm90ILi2EN4cute5tupleIJNS5_1CILi1EEES8_S8_EEENS6_IJNS7_ILi128EEENS7_ILi80EEENS7_ILi256EEEEEELi256ENS_6half_tEfNS_4arch4Sm90ELb1ELb0ELb0ELb0ELb0ELb0ELb0ELb1ELb1ELb1ELb1ELb0EEENS1_21CollectiveEpilogueFwdINS6_IJSA_SC_SB_EEES9_SE_SG_Li256ELb0ELb1ELb1ELb0EEENS1_19SingleTileSchedulerILb0ELb1ELb1ELi128EEEEEEEEEvNT_6ParamsE)
        /*0128*/ 	.word	0x00000000


	//----- nvinfo : EIATTR_MIN_STACK_SIZE
	.align		4
.L_60:
        /*012c*/ 	.byte	0x04, 0x12
        /*012e*/ 	.short	(.L_62 - .L_61)
	.align		4
.L_61:
        /*0130*/ 	.word	index@(_ZN7cutlass13device_kernelIN5flash11enable_sm90INS1_16FlashAttnFwdSm90INS1_25CollectiveMainloopFwdSm90ILi2EN4cute5tupleIJNS5_1CILi1EEES8_S8_EEENS6_IJNS7_ILi128EEENS7_ILi80EEENS7_ILi256EEEEEELi256ENS_6half_tEfNS_4arch4Sm90ELb1ELb0ELb0ELb1ELb0ELb0ELb0ELb1ELb1ELb1ELb1ELb0EEENS1_21CollectiveEpilogueFwdINS6_IJSA_SC_SB_EEES9_SE_SG_Li256ELb1ELb1ELb1ELb0EEENS1_36VarlenDynamicPersistentTileSchedulerILi128ELi80ELi256ELi128ELb1ELb1ELb1ELb1ELb1ELb1EEEEEEEEEvNT_6ParamsE)
        /*0134*/ 	.word	0x00000000


	//----- nvinfo : EIATTR_MIN_STACK_SIZE
	.align		4
.L_62:
        /*0138*/ 	.byte	0x04, 0x12
        /*013a*/ 	.short	(.L_64 - .L_63)
	.align		4
.L_63:
        /*013c*/ 	.word	index@(_ZN7cutlass13device_kernelIN5flash11enable_sm90INS1_16FlashAttnFwdSm90INS1_25CollectiveMainloopFwdSm90ILi2EN4cute5tupleIJNS5_1CILi1EEES8_S8_EEENS6_IJNS7_ILi128EEENS7_ILi80EEENS7_ILi256EEEEEELi256ENS_6half_tEfNS_4arch4Sm90ELb1ELb0ELb0ELb1ELb0ELb1ELb0ELb1ELb1ELb1ELb1ELb0EEENS1_21CollectiveEpilogueFwdINS6_IJSA_SC_SB_EEES9_SE_SG_Li256ELb1ELb1ELb1ELb0EEENS1_36VarlenDynamicPersistentTileSchedulerILi128ELi80ELi256ELi128ELb1ELb1ELb1ELb1ELb1ELb1EEEEEEEEEvNT_6ParamsE)
        /*0140*/ 	.word	0x00000000
.L_64:


//--------------------- .nv.compat                --------------------------
	.section	.nv.compat,"",@"SHT_CUDA_COMPAT_INFO"
	.align	4
        /*0000*/ 	.byte	0x02, 0x09, 0x01, 0x00, 0x02, 0x02, 0x01, 0x00, 0x02, 0x05, 0x05, 0x00, 0x03, 0x07, 0x01, 0x01
        /*0010*/ 	.byte	0x02, 0x03, 0x00, 0x00, 0x02, 0x06, 0x01, 0x00, 0x04, 0x0b, 0x08, 0x00, 0x09, 0x00, 0x00, 0x00
        /*0020*/ 	.byte	0x00, 0x00, 0x00, 0x00


//--------------------- .nv.info._ZN7cutlass13device_kernelIN5flash11enable_sm90INS1_16FlashAttnFwdSm90INS1_25CollectiveMainloopFwdSm90ILi2EN4cute5tupleIJNS5_1CILi1EEES8_S8_EEENS6_IJNS7_ILi128EEENS7_ILi80EEENS7_ILi256EEEEEELi256ENS_6half_tEfNS_4arch4Sm90ELb0ELb0ELb0ELb0ELb0ELb0ELb0ELb1ELb1ELb1ELb1ELb0EEENS1_21CollectiveEpilogueFwdINS6_IJSA_SC_SB_EEES9_SE_SG_Li256ELb0ELb1ELb1ELb0EEENS1_19SingleTileSchedulerILb0ELb1ELb1ELi128EEEEEEEEEvNT_6ParamsE --------------------------
	.section	.nv.info._ZN7cutlass13device_kernelIN5flash11enable_sm90INS1_16FlashAttnFwdSm90INS1_25CollectiveMainloopFwdSm90ILi2EN4cute5tupleIJNS5_1CILi1EEES8_S8_EEENS6_IJNS7_ILi128EEENS7_ILi80EEENS7_ILi256EEEEEELi256ENS_6half_tEfNS_4arch4Sm90ELb0ELb0ELb0ELb0ELb0ELb0ELb0ELb1ELb1ELb1ELb1ELb0EEENS1_21CollectiveEpilogueFwdINS6_IJSA_SC_SB_EEES9_SE_SG_Li256ELb0ELb1ELb1ELb0EEENS1_19SingleTileSchedulerILb0ELb1ELb1ELi128EEEEEEEEEvNT_6ParamsE,"",@"SHT_CUDA_INFO"
	.sectionflags	@""
	.align	4


	//----- nvinfo : EIATTR_CUDA_API_VERSION
	.align		4
        /*0000*/ 	.byte	0x04, 0x37
        /*0002*/ 	.short	(.L_66 - .L_65)
.L_65:
        /*0004*/ 	.word	0x00000082


	//----- nvinfo : EIATTR_KPARAM_INFO
	.align		4
.L_66:
        /*0008*/ 	.byte	0x04, 0x17
        /*000a*/ 	.short	(.L_68 - .L_67)
.L_67:
        /*000c*/ 	.word	0x00000000
        /*0010*/ 	.short	0x0000
        /*0012*/ 	.short	0x0000
        /*0014*/ 	.byte	0x00, 0xf0, 0x01, 0x28


	//----- nvinfo : EIATTR_SPARSE_MMA_MASK
	.align		4
.L_68:
        /*0018*/ 	.byte	0x03, 0x50
        /*001a*/ 	.short	0x0000


	//----- nvinfo : EIATTR_MAXREG_COUNT
	.align		4
        /*001c*/ 	.byte	0x03, 0x1b
        /*001e*/ 	.short	0x00a8


	//----- nvinfo : EIATTR_MERCURY_ISA_VERSION
	.align		4
        /*0020*/ 	.byte	0x03, 0x5f
        /*0022*/ 	.short	0x0101


	//----- nvinfo : EIATTR_VRC_CTA_INIT_COUNT
	.align		4
        /*0024*/ 	.byte	0x02, 0x4a
	.zero		1
	.zero		1


	//----- nvinfo : EIATTR_EXIT_INSTR_OFFSETS
	.align		4
        /*0028*/ 	.byte	0x04, 0x1c
        /*002a*/ 	.short	(.L_70 - .L_69)


	//   ....[0]....
.L_69:
        /*002c*/ 	.word	0x00000010


	//----- nvinfo : EIATTR_MAX_THREADS
	.align		4
.L_70:
        /*0030*/ 	.byte	0x04, 0x05
        /*0032*/ 	.short	(.L_72 - .L_71)
.L_71:
        /*0034*/ 	.word	0x00000180
        /*0038*/ 	.word	0x00000001
        /*003c*/ 	.word	0x00000001


	//----- nvinfo : EIATTR_CBANK_PARAM_SIZE
	.align		4
.L_72:
        /*0040*/ 	.byte	0x03, 0x19
        /*0042*/ 	.short	0x0a00


	//----- nvinfo : EIATTR_PARAM_CBANK
	.align		4
        /*0044*/ 	.byte	0x04, 0x0a
        /*0046*/ 	.short	(.L_74 - .L_73)
	.align		4
.L_73:
        /*0048*/ 	.word	index@(.nv.constant0._ZN7cutlass13device_kernelIN5flash11enable_sm90INS1_16FlashAttnFwdSm90INS1_25CollectiveMainloopFwdSm90ILi2EN4cute5tupleIJNS5_1CILi1EEES8_S8_EEENS6_IJNS7_ILi128EEENS7_ILi80EEENS7_ILi256EEEEEELi256ENS_6half_tEfNS_4arch4Sm90ELb0ELb0ELb0ELb0ELb0ELb0ELb0ELb1ELb1ELb1ELb1ELb0EEENS1_21CollectiveEpilogueFwdINS6_IJSA_SC_SB_EEES9_SE_SG_Li256ELb0ELb1ELb1ELb0EEENS1_19SingleTileSchedulerILb0ELb1ELb1ELi128EEEEEEEEEvNT_6ParamsE)
        /*004c*/ 	.short	0x0380
        /*004e*/ 	.short	0x0a00


	//----- nvinfo : EIATTR_SW_WAR
	.align		4
.L_74:
        /*0050*/ 	.byte	0x04, 0x36
        /*0052*/ 	.short	(.L_76 - .L_75)
.L_75:
        /*0054*/ 	.word	0x00000008
.L_76:


//--------------------- .nv.info._ZN7cutlass13device_kernelIN5flash11enable_sm90INS1_16FlashAttnFwdSm90INS1_25CollectiveMainloopFwdSm90ILi2EN4cute5tupleIJNS5_1CILi1EEES8_S8_EEENS6_IJNS7_ILi128EEENS7_ILi80EEENS7_ILi256EEEEEELi256ENS_6half_tEfNS_4arch4Sm90ELb0ELb0ELb0ELb1ELb0ELb0ELb0ELb1ELb1ELb1ELb1ELb0EEENS1_21CollectiveEpilogueFwdINS6_IJSA_SC_SB_EEES9_SE_SG_Li256ELb1ELb1ELb1ELb0EEENS1_36VarlenDynamicPersistentTileSchedulerILi128ELi80ELi256ELi128ELb1ELb1ELb1ELb0ELb1ELb1EEEEEEEEEvNT_6ParamsE --------------------------
	.section	.nv.info._ZN7cutlass13device_kernelIN5flash11enable_sm90INS1_16FlashAttnFwdSm90INS1_25CollectiveMainloopFwdSm90ILi2EN4cute5tupleIJNS5_1CILi1EEES8_S8_EEENS6_IJNS7_ILi128EEENS7_ILi80EEENS7_ILi256EEEEEELi256ENS_6half_tEfNS_4arch4Sm90ELb0ELb0ELb0ELb1ELb0ELb0ELb0ELb1ELb1ELb1ELb1ELb0EEENS1_21CollectiveEpilogueFwdINS6_IJSA_SC_SB_EEES9_SE_SG_Li256ELb1ELb1ELb1ELb0EEENS1_36VarlenDynamicPersistentTileSchedulerILi128ELi80ELi256ELi128ELb1ELb1ELb1ELb0ELb1ELb1EEEEEEEEEvNT_6ParamsE,"",@"SHT_CUDA_INFO"
	.sectionflags	@""
	.align	4


	//----- nvinfo : EIATTR_CUDA_API_VERSION
	.align		4
        /*0000*/ 	.byte	0x04, 0x37
        /*0002*/ 	.short	(.L_78 - .L_77)
.L_77:
        /*0004*/ 	.word	0x00000082


	//----- nvinfo : EIATTR_KPARAM_INFO
	.align		4
.L_78:
        /*0008*/ 	.byte	0x04, 0x17
        /*000a*/ 	.short	(.L_80 - .L_79)
.L_79:
        /*000c*/ 	.word	0x00000000
        /*0010*/ 	.short	0x0000
        /*0012*/ 	.short	0x0000
        /*0014*/ 	.byte	0x00, 0xf0, 0x01, 0x2a


	//----- nvinfo : EIATTR_SPARSE_MMA_MASK
	.align		4
.L_80:
        /*0018*/ 	.byte	0x03, 0x50
        /*001a*/ 	.short	0x0000


	//----- nvinfo : EIATTR_MAXREG_COUNT
	.align		4
        /*001c*/ 	.byte	0x03, 0x1b
        /*001e*/ 	.short	0x00a8


	//----- nvinfo : EIATTR_MERCURY_ISA_VERSION
	.align		4
        /*0020*/ 	.byte	0x03, 0x5f
        /*0022*/ 	.short	0x0101


	//----- nvinfo : EIATTR_VRC_CTA_INIT_COUNT
	.align		4
        /*0024*/ 	.byte	0x02, 0x4a
	.zero		1
	.zero		1


	//----- nvinfo : EIATTR_EXIT_INSTR_OFFSETS
	.align		4
        /*0028*/ 	.byte	0x04, 0x1c
        /*002a*/ 	.short	(.L_82 - .L_81)


	//   ....[0]....
.L_81:
        /*002c*/ 	.word	0x00000010


	//----- nvinfo : EIATTR_MAX_THREADS
	.align		4
.L_82:
        /*0030*/ 	.byte	0x04, 0x05
        /*0032*/ 	.short	(.L_84 - .L_83)
.L_83:
        /*0034*/ 	.word	0x00000180
        /*0038*/ 	.word	0x00000001
        /*003c*/ 	.word	0x00000001


	//----- nvinfo : EIATTR_CBANK_PARAM_SIZE
	.align		4
.L_84:
        /*0040*/ 	.byte	0x03, 0x19
        /*0042*/ 	.short	0x0a80


	//----- nvinfo : EIATTR_PARAM_CBANK
	.align		4
        /*0044*/ 	.byte	0x04, 0x0a
        /*0046*/ 	.short	(.L_86 - .L_85)
	.align		4
.L_85:
        /*0048*/ 	.word	index@(.nv.constant0._ZN7cutlass13device_kernelIN5flash11enable_sm90INS1_16FlashAttnFwdSm90INS1_25CollectiveMainloopFwdSm90ILi2EN4cute5tupleIJNS5_1CILi1EEES8_S8_EEENS6_IJNS7_ILi128EEENS7_ILi80EEENS7_ILi256EEEEEELi256ENS_6half_tEfNS_4arch4Sm90ELb0ELb0ELb0ELb1ELb0ELb0ELb0ELb1ELb1ELb1ELb1ELb0EEENS1_21CollectiveEpilogueFwdINS6_IJSA_SC_SB_EEES9_SE_SG_Li256ELb1ELb1ELb1ELb0EEENS1_36VarlenDynamicPersistentTileSchedulerILi128ELi80ELi256ELi128ELb1ELb1ELb1ELb0ELb1ELb1EEEEEEEEEvNT_6ParamsE)
        /*004c*/ 	.short	0x0380
        /*004e*/ 	.short	0x0a80


	//----- nvinfo : EIATTR_SW_WAR
	.align		4
.L_86:
        /*0050*/ 	.byte	0x04, 0x36
        /*0052*/ 	.short	(.L_88 - .L_87)
.L_87:
        /*0054*/ 	.word	0x00000008
.L_88:


//--------------------- .nv.info._ZN7cutlass13device_kernelIN5flash11enable_sm90INS1_16FlashAttnFwdSm90INS1_25CollectiveMainloopFwdSm90ILi2EN4cute5tupleIJNS5_1CILi1EEES8_S8_EEENS6_IJNS7_ILi128EEENS7_ILi80EEENS7_ILi256EEEEEELi256ENS_6half_tEfNS_4arch4Sm90ELb0ELb0ELb0ELb1ELb0ELb1ELb0ELb1ELb1ELb1ELb1ELb0EEENS1_21CollectiveEpilogueFwdINS6_IJSA_SC_SB_EEES9_SE_SG_Li256ELb1ELb1ELb1ELb0EEENS1_36VarlenDynamicPersistentTileSchedulerILi128ELi80ELi256ELi128ELb1ELb1ELb1ELb0ELb1ELb1EEEEEEEEEvNT_6ParamsE --------------------------
	.section	.nv.info._ZN7cutlass13device_kernelIN5flash11enable_sm90INS1_16FlashAttnFwdSm90INS1_25CollectiveMainloopFwdSm90ILi2EN4cute5tupleIJNS5_1CILi1EEES8_S8_EEENS6_IJNS7_ILi128EEENS7_ILi80EEENS7_ILi256EEEEEELi256ENS_6half_tEfNS_4arch4Sm90ELb0ELb0ELb0ELb1ELb0ELb1ELb0ELb1ELb1ELb1ELb1ELb0EEENS1_21CollectiveEpilogueFwdINS6_IJSA_SC_SB_EEES9_SE_SG_Li256ELb1ELb1ELb1ELb0EEENS1_36VarlenDynamicPersistentTileSchedulerILi128ELi80ELi256ELi128ELb1ELb1ELb1ELb0ELb1ELb1EEEEEEEEEvNT_6ParamsE,"",@"SHT_CUDA_INFO"
	.sectionflags	@""
	.align	4


	//----- nvinfo : EIATTR_CUDA_API_VERSION
	.align		4
        /*0000*/ 	.byte	0x04, 0x37
        /*0002*/ 	.short	(.L_90 - .L_89)
.L_89:
        /*0004*/ 	.word	0x00000082


	//----- nvinfo : EIATTR_KPARAM_INFO
	.align		4
.L_90:
        /*0008*/ 	.byte	0x04, 0x17
        /*000a*/ 	.short	(.L_92 - .L_91)
.L_91:
        /*000c*/ 	.word	0x00000000
        /*0010*/ 	.short	0x0000
        /*0012*/ 	.short	0x0000
        /*0014*/ 	.byte	0x00, 0xf0, 0x01, 0x2a


	//----- nvinfo : EIATTR_SPARSE_MMA_MASK
	.align		4
.L_92:
        /*0018*/ 	.byte	0x03, 0x50
        /*001a*/ 	.short	0x0000


	//----- nvinfo : EIATTR_MAXREG_COUNT
	.align		4
        /*001c*/ 	.byte	0x03, 0x1b
        /*001e*/ 	.short	0x00a8


	//----- nvinfo : EIATTR_MERCURY_ISA_VERSION
	.align		4
        /*0020*/ 	.byte	0x03, 0x5f
        /*0022*/ 	.short	0x0101


	//----- nvinfo : EIATTR_VRC_CTA_INIT_COUNT
	.align		4
        /*0024*/ 	.byte	0x02, 0x4a
	.zero		1
	.zero		1


	//----- nvinfo : EIATTR_EXIT_INSTR_OFFSETS
	.align		4
        /*0028*/ 	.byte	0x04, 0x1c
        /*002a*/ 	.short	(.L_94 - .L_93)


	//   ....[0]....
.L_93:
        /*002c*/ 	.word	0x00000010


	//----- nvinfo : EIATTR_MAX_THREADS
	.align		4
.L_94:
        /*0030*/ 	.byte	0x04, 0x05
        /*0032*/ 	.short	(.L_96 - .L_95)
.L_95:
        /*0034*/ 	.word	0x00000180
        /*0038*/ 	.word	0x00000001
        /*003c*/ 	.word	0x00000001


	//----- nvinfo : EIATTR_CBANK_PARAM_SIZE
	.align		4
.L_96:
        /*0040*/ 	.byte	0x03, 0x19
        /*0042*/ 	.short	0x0a80


	//----- nvinfo : EIATTR_PARAM_CBANK
	.align		4
        /*0044*/ 	.byte	0x04, 0x0a
        /*0046*/ 	.short	(.L_98 - .L_97)
	.align		4
.L_97:
        /*0048*/ 	.word	index@(.nv.constant0._ZN7cutlass13device_kernelIN5flash11enable_sm90INS1_16FlashAttnFwdSm90INS1_25CollectiveMainloopFwdSm90ILi2EN4cute5tupleIJNS5_1CILi1EEES8_S8_EEENS6_IJNS7_ILi128EEENS7_ILi80EEENS7_ILi256EEEEEELi256ENS_6half_tEfNS_4arch4Sm90ELb0ELb0ELb0ELb1ELb0ELb1ELb0ELb1ELb1ELb1ELb1ELb0EEENS1_21CollectiveEpilogueFwdINS6_IJSA_SC_SB_EEES9_SE_SG_Li256ELb1ELb1ELb1ELb0EEENS1_36VarlenDynamicPersistentTileSchedulerILi128ELi80ELi256ELi128ELb1ELb1ELb1ELb0ELb1ELb1EEEEEEEEEvNT_6ParamsE)
        /*004c*/ 	.short	0x0380
        /*004e*/ 	.short	0x0a80


	//----- nvinfo : EIATTR_SW_WAR
	.align		4
.L_98:
        /*0050*/ 	.byte	0x04, 0x36
        /*0052*/ 	.short	(.L_100 - .L_99)
.L_99:
        /*0054*/ 	.word	0x00000008
.L_100:


//--------------------- .nv.info._ZN7cutlass13device_kernelIN5flash11enable_sm90INS1_16FlashAttnFwdSm90INS1_25CollectiveMainloopFwdSm90ILi2EN4cute5tupleIJNS5_1CILi1EEES8_S8_EEENS6_IJNS7_ILi128EEENS7_ILi64EEENS7_ILi256EEEEEELi256ENS_6half_tEfNS_4arch4Sm90ELb0ELb1ELb0ELb0ELb0ELb0ELb0ELb1ELb1ELb1ELb1ELb0EEENS1_21CollectiveEpilogueFwdINS6_IJSA_SC_SB_EEES9_SE_SG_Li256ELb0ELb1ELb1ELb0EEENS1_19SingleTileSchedulerILb0ELb1ELb1ELi128EEEEEEEEEvNT_6ParamsE --------------------------
	.section	.nv.info._ZN7cutlass13device_kernelIN5flash11enable_sm90INS1_16FlashAttnFwdSm90INS1_25CollectiveMainloopFwdSm90ILi2EN4cute5tupleIJNS5_1CILi1EEES8_S8_EEENS6_IJNS7_ILi128EEENS7_ILi64EEENS7_ILi256EEEEEELi256ENS_6half_tEfNS_4arch4Sm90ELb0ELb1ELb0ELb0ELb0ELb0ELb0ELb1ELb1ELb1ELb1ELb0EEENS1_21CollectiveEpilogueFwdINS6_IJSA_SC_SB_EEES9_SE_SG_Li256ELb0ELb1ELb1ELb0EEENS1_19SingleTileSchedulerILb0ELb1ELb1ELi128EEEEEEEEEvNT_6ParamsE,"",@"SHT_CUDA_INFO"
	.sectionflags	@""
	.align	4


	//----- nvinfo : EIATTR_CUDA_API_VERSION
	.align		4
        /*0000*/ 	.byte	0x04, 0x37
        /*0002*/ 	.short	(.L_102 - .L_101)
.L_101:
        /*0004*/ 	.word	0x00000082


	//----- nvinfo : EIATTR_KPARAM_INFO
	.align		4
.L_102:
        /*0008*/ 	.byte	0x04, 0x17
        /*000a*/ 	.short	(.L_104 - .L_103)
.L_103:
        /*000c*/ 	.word	0x00000000
        /*0010*/ 	.short	0x0000
        /*0012*/ 	.short	0x0000
        /*0014*/ 	.byte	0x00, 0xf0, 0x01, 0x28


	//----- nvinfo : EIATTR_SPARSE_MMA_MASK
	.align		4
.L_104:
        /*0018*/ 	.byte	0x03, 0x50
        /*001a*/ 	.short	0x0000


	//----- nvinfo : EIATTR_MAXREG_COUNT
	.align		4
        /*001c*/ 	.byte	0x03, 0x1b
        /*001e*/ 	.short	0x00a8


	//----- nvinfo : EIATTR_MERCURY_ISA_VERSION
	.align		4
        /*0020*/ 	.byte	0x03, 0x5f
        /*0022*/ 	.short	0x0101


	//----- nvinfo : EIATTR_VRC_CTA_INIT_COUNT
	.align		4
        /*0024*/ 	.byte	0x02, 0x4a
	.zero		1
	.zero		1


	//----- nvinfo : EIATTR_EXIT_INSTR_OFFSETS
	.align		4
        /*0028*/ 	.byte	0x04, 0x1c
        /*002a*/ 	.short	(.L_106 - .L_105)


	//   ....[0]....
.L_105:
        /*002c*/ 	.word	0x00000010


	//----- nvinfo : EIATTR_MAX_THREADS
	.align		4
.L_106:
        /*0030*/ 	.byte	0x04, 0x05
        /*0032*/ 	.short	(.L_108 - .L_107)
.L_107:
        /*0034*/ 	.word	0x00000180
        /*0038*/ 	.word	0x00000001
        /*003c*/ 	.word	0x00000001


	//----- nvinfo : EIATTR_CBANK_PARAM_SIZE
	.align		4
.L_108:
        /*0040*/ 	.byte	0x03, 0x19
        /*0042*/ 	.short	0x0a00


	//----- nvinfo : EIATTR_PARAM_CBANK
	.align		4
        /*0044*/ 	.byte	0x04, 0x0a
        /*0046*/ 	.short	(.L_110 - .L_109)
	.align		4
.L_109:
        /*0048*/ 	.word	index@(.nv.constant0._ZN7cutlass13device_kernelIN5flash11enable_sm90INS1_16FlashAttnFwdSm90INS1_25CollectiveMainloopFwdSm90ILi2EN4cute5tupleIJNS5_1CILi1EEES8_S8_EEENS6_IJNS7_ILi128EEENS7_ILi64EEENS7_ILi256EEEEEELi256ENS_6half_tEfNS_4arch4Sm90ELb0ELb1ELb0ELb0ELb0ELb0ELb0ELb1ELb1ELb1ELb1ELb0EEENS1_21CollectiveEpilogueFwdINS6_IJSA_SC_SB_EEES9_SE_SG_Li256ELb0ELb1ELb1ELb0EEENS1_19SingleTileSchedulerILb0ELb1ELb1ELi128EEEEEEEEEvNT_6ParamsE)
        /*004c*/ 	.short	0x0380
        /*004e*/ 	.short	0x0a00


	//----- nvinfo : EIATTR_SW_WAR
	.align		4
.L_110:
        /*0050*/ 	.byte	0x04, 0x36
        /*0052*/ 	.short	(.L_112 - .L_111)
.L_111:
        /*0054*/ 	.word	0x00000008
.L_112:


//--------------------- .nv.info._ZN7cutlass13device_kernelIN5flash11enable_sm90INS1_16FlashAttnFwdSm90INS1_25CollectiveMainloopFwdSm90ILi2EN4cute5tupleIJNS5_1CILi1EEES8_S8_EEENS6_IJNS7_ILi128EEENS7_ILi64EEENS7_ILi256EEEEEELi256ENS_6half_tEfNS_4arch4Sm90ELb0ELb1ELb0ELb1ELb0ELb0ELb0ELb1ELb1ELb1ELb1ELb0EEENS1_21CollectiveEpilogueFwdINS6_IJSA_SC_SB_EEES9_SE_SG_Li256ELb1ELb1ELb1ELb0EEENS1_36VarlenDynamicPersistentTileSchedulerILi128ELi64ELi256ELi128ELb1ELb1ELb1ELb1ELb0ELb1EEEEEEEEEvNT_6ParamsE --------------------------
	.section	.nv.info._ZN7cutlass13device_kernelIN5flash11enable_sm90INS1_16FlashAttnFwdSm90INS1_25CollectiveMainloopFwdSm90ILi2EN4cute5tupleIJNS5_1CILi1EEES8_S8_EEENS6_IJNS7_ILi128EEENS7_ILi64EEENS7_ILi256EEEEEELi256ENS_6half_tEfNS_4arch4Sm90ELb0ELb1ELb0ELb1ELb0ELb0ELb0ELb1ELb1ELb1ELb1ELb0EEENS1_21CollectiveEpilogueFwdINS6_IJSA_SC_SB_EEES9_SE_SG_Li256ELb1ELb1ELb1ELb0EEENS1_36VarlenDynamicPersistentTileSchedulerILi128ELi64ELi256ELi128ELb1ELb1ELb1ELb1ELb0ELb1EEEEEEEEEvNT_6ParamsE,"",@"SHT_CUDA_INFO"
	.sectionflags	@""
	.align	4


	//----- nvinfo : EIATTR_CUDA_API_VERSION
	.align		4
        /*0000*/ 	.byte	0x04, 0x37
        /*0002*/ 	.short	(.L_114 - .L_113)
.L_113:
        /*0004*/ 	.word	0x00000082


	//----- nvinfo : EIATTR_KPARAM_INFO
	.align		4
.L_114:
        /*0008*/ 	.byte	0x04, 0x17
        /*000a*/ 	.short	(.L_116 - .L_115)
.L_115:
        /*000c*/ 	.word	0x00000000
        /*0010*/ 	.short	0x0000
        /*0012*/ 	.short	0x0000
        /*0014*/ 	.byte	0x00, 0xf0, 0x01, 0x2a


	//----- nvinfo : EIATTR_SPARSE_MMA_MASK
	.align		4
.L_116:
        /*0018*/ 	.byte	0x03, 0x50
        /*001a*/ 	.short	0x0000


	//----- nvinfo : EIATTR_MAXREG_COUNT
	.align		4
        /*001c*/ 	.byte	0x03, 0x1b
        /*001e*/ 	.short	0x00a8


	//----- nvinfo : EIATTR_MERCURY_ISA_VERSION
	.align		4
        /*0020*/ 	.byte	0x03, 0x5f
        /*0022*/ 	.short	0x0101


	//----- nvinfo : EIATTR_VRC_CTA_INIT_COUNT
	.align		4
        /*0024*/ 	.byte	0x02, 0x4a
	.zero		1
	.zero		1


	//----- nvinfo : EIATTR_EXIT_INSTR_OFFSETS
	.align		4
        /*0028*/ 	.byte	0x04, 0x1c
        /*002a*/ 	.short	(.L_118 - .L_117)


	//   ....[0]....
.L_117:
        /*002c*/ 	.word	0x00000010


	//----- nvinfo : EIATTR_MAX_THREADS
	.align		4
.L_118:
        /*0030*/ 	.byte	0x04, 0x05
        /*0032*/ 	.short	(.L_120 - .L_119)
.L_119:
        /*0034*/ 	.word	0x00000180
        /*0038*/ 	.word	0x00000001
        /*003c*/ 	.word	0x00000001


	//----- nvinfo : EIATTR_CBANK_PARAM_SIZE
	.align		4
.L_120:
        /*0040*/ 	.byte	0x03, 0x19
        /*0042*/ 	.short	0x0a80


	//----- nvinfo : EIATTR_PARAM_CBANK
	.align		4
        /*0044*/ 	.byte	0x04, 0x0a
        /*0046*/ 	.short	(.L_122 - .L_121)
	.align		4
.L_121:
        /*0048*/ 	.word	index@(.nv.constant0._ZN7cutlass13device_kernelIN5flash11enable_sm90INS1_16FlashAttnFwdSm90INS1_25CollectiveMainloopFwdSm90ILi2EN4cute5tupleIJNS5_1CILi1EEES8_S8_EEENS6_IJNS7_ILi128EEENS7_ILi64EEENS7_ILi256EEEEEELi256ENS_6half_tEfNS_4arch4Sm90ELb0ELb1ELb0ELb1ELb0ELb0ELb0ELb1ELb1ELb1ELb1ELb0EEENS1_21CollectiveEpilogueFwdINS6_IJSA_SC_SB_EEES9_SE_SG_Li256ELb1ELb1ELb1ELb0EEENS1_36VarlenDynamicPersistentTileSchedulerILi128ELi64ELi256ELi128ELb1ELb1ELb1ELb1ELb0ELb1EEEEEEEEEvNT_6ParamsE)
        /*004c*/ 	.short	0x0380
        /*004e*/ 	.short	0x0a80


	//----- nvinfo : EIATTR_SW_WAR
	.align		4
.L_122:
        /*0050*/ 	.byte	0x04, 0x36
        /*0052*/ 	.short	(.L_124 - .L_123)
.L_123:
        /*0054*/ 	.word	0x00000008
.L_124:


//--------------------- .nv.info._ZN7cutlass13device_kernelIN5flash11enable_sm90INS1_16FlashAttnFwdSm90INS1_25CollectiveMainloopFwdSm90ILi2EN4cute5tupleIJNS5_1CILi1EEES8_S8_EEENS6_IJNS7_ILi128EEENS7_ILi64EEENS7_ILi256EEEEEELi256ENS_6half_tEfNS_4arch4Sm90ELb0ELb1ELb0ELb1ELb0ELb1ELb0ELb1ELb1ELb1ELb1ELb0EEENS1_21CollectiveEpilogueFwdINS6_IJSA_SC_SB_EEES9_SE_SG_Li256ELb1ELb1ELb1ELb0EEENS1_36VarlenDynamicPersistentTileSchedulerILi128ELi64ELi256ELi128ELb1ELb1ELb1ELb1ELb0ELb1EEEEEEEEEvNT_6ParamsE --------------------------
	.section	.nv.info._ZN7cutlass13device_kernelIN5flash11enable_sm90INS1_16FlashAttnFwdSm90INS1_25CollectiveMainloopFwdSm90ILi2EN4cute5tupleIJNS5_1CILi1EEES8_S8_EEENS6_IJNS7_ILi128EEENS7_ILi64EEENS7_ILi256EEEEEELi256ENS_6half_tEfNS_4arch4Sm90ELb0ELb1ELb0ELb1ELb0ELb1ELb0ELb1ELb1ELb1ELb1ELb0EEENS1_21CollectiveEpilogueFwdINS6_IJSA_SC_SB_EEES9_SE_SG_Li256ELb1ELb1ELb1ELb0EEENS1_36VarlenDynamicPersistentTileSchedulerILi128ELi64ELi256ELi128ELb1ELb1ELb1ELb1ELb0ELb1EEEEEEEEEvNT_6ParamsE,"",@"SHT_CUDA_INFO"
	.sectionflags	@""
	.align	4


	//----- nvinfo : EIATTR_CUDA_API_VERSION
	.align		4
        /*0000*/ 	.byte	0x04, 0x37
        /*0002*/ 	.short	(.L_126 - .L_125)
.L_125:
        /*0004*/ 	.word	0x00000082


	//----- nvinfo : EIATTR_KPARAM_INFO
	.align		4
.L_126:
        /*0008*/ 	.byte	0x04, 0x17
        /*000a*/ 	.short	(.L_128 - .L_127)
.L_127:
        /*000c*/ 	.word	0x00000000
        /*0010*/ 	.short	0x0000
        /*0012*/ 	.short	0x0000
        /*0014*/ 	.byte	0x00, 0xf0, 0x01, 0x2a


	//----- nvinfo : EIATTR_SPARSE_MMA_MASK
	.align		4
.L_128:
        /*0018*/ 	.byte	0x03, 0x50
        /*001a*/ 	.short	0x0000


	//----- nvinfo : EIATTR_MAXREG_COUNT
	.align		4
        /*001c*/ 	.byte	0x03, 0x1b
        /*001e*/ 	.short	0x00a8


	//----- nvinfo : EIATTR_MERCURY_ISA_VERSION
	.align		4
        /*0020*/ 	.byte	0x03, 0x5f
        /*0022*/ 	.short	0x0101


	//----- nvinfo : EIATTR_VRC_CTA_INIT_COUNT
	.align		4
        /*0024*/ 	.byte	0x02, 0x4a
	.zero		1
	.zero		1


	//----- nvinfo : EIATTR_EXIT_INSTR_OFFSETS
	.align		4
        /*0028*/ 	.byte	0x04, 0x1c
        /*002a*/ 	.short	(.L_130 - .L_129)


	//   ....[0]....
.L_129:
        /*002c*/ 	.word	0x00000010


	//----- nvinfo : EIATTR_MAX_THREADS
	.align		4
.L_130:
        /*0030*/ 	.byte	0x04, 0x05
        /*0032*/ 	.short	(.L_132 - .L_131)
.L_131:
        /*0034*/ 	.word	0x00000180
        /*0038*/ 	.word	0x00000001
        /*003c*/ 	.word	0x00000001


	//----- nvinfo : EIATTR_CBANK_PARAM_SIZE
	.align		4
.L_132:
        /*0040*/ 	.byte	0x03, 0x19
        /*0042*/ 	.short	0x0a80


	//----- nvinfo : EIATTR_PARAM_CBANK
	.align		4
        /*0044*/ 	.byte	0x04, 0x0a
        /*0046*/ 	.short	(.L_134 - .L_133)
	.align		4
.L_133:
        /*0048*/ 	.word	index@(.nv.constant0._ZN7cutlass13device_kernelIN5flash11enable_sm90INS1_16FlashAttnFwdSm90INS1_25CollectiveMainloopFwdSm90ILi2EN4cute5tupleIJNS5_1CILi1EEES8_S8_EEENS6_IJNS7_ILi128EEENS7_ILi64EEENS7_ILi256EEEEEELi256ENS_6half_tEfNS_4arch4Sm90ELb0ELb1ELb0ELb1ELb0ELb1ELb0ELb1ELb1ELb1ELb1ELb0EEENS1_21CollectiveEpilogueFwdINS6_IJSA_SC_SB_EEES9_SE_SG_Li256ELb1ELb1ELb1ELb0EEENS1_36VarlenDynamicPersistentTileSchedulerILi128ELi64ELi256ELi128ELb1ELb1ELb1ELb1ELb0ELb1EEEEEEEEEvNT_6ParamsE)
        /*004c*/ 	.short	0x0380
        /*004e*/ 	.short	0x0a80


	//----- nvinfo : EIATTR_SW_WAR
	.align		4
.L_134:
        /*0050*/ 	.byte	0x04, 0x36
        /*0052*/ 	.short	(.L_136 - .L_135)
.L_135:
        /*0054*/ 	.word	0x00000008
.L_136:


//--------------------- .nv.info._ZN7cutlass13device_kernelIN5flash11enable_sm90INS1_16FlashAttnFwdSm90INS1_25CollectiveMainloopFwdSm90ILi2EN4cute5tupleIJNS5_1CILi1EEES8_S8_EEENS6_IJNS7_ILi128EEENS7_ILi80EEENS7_ILi256EEEEEELi256ENS_6half_tEfNS_4arch4Sm90ELb1ELb0ELb0ELb0ELb0ELb0ELb0ELb1ELb1ELb1ELb1ELb0EEENS1_21CollectiveEpilogueFwdINS6_IJSA_SC_SB_EEES9_SE_SG_Li256ELb0ELb1ELb1ELb0EEENS1_19SingleTileSchedulerILb0ELb1ELb1ELi128EEEEEEEEEvNT_6ParamsE --------------------------
	.section	.nv.info._ZN7cutlass13device_kernelIN5flash11enable_sm90INS1_16FlashAttnFwdSm90INS1_25CollectiveMainloopFwdSm90ILi2EN4cute5tupleIJNS5_1CILi1EEES8_S8_EEENS6_IJNS7_ILi128EEENS7_ILi80EEENS7_ILi256EEEEEELi256ENS_6half_tEfNS_4arch4Sm90ELb1ELb0ELb0ELb0ELb0ELb0ELb0ELb1ELb1ELb1ELb1ELb0EEENS1_21CollectiveEpilogueFwdINS6_IJSA_SC_SB_EEES9_SE_SG_Li256ELb0ELb1ELb1ELb0EEENS1_19SingleTileSchedulerILb0ELb1ELb1ELi128EEEEEEEEEvNT_6ParamsE,"",@"SHT_CUDA_INFO"
	.sectionflags	@""
	.align	4


	//----- nvinfo : EIATTR_CUDA_API_VERSION
	.align		4
        /*0000*/ 	.byte	0x04, 0x37
        /*0002*/ 	.short	(.L_138 - .L_137)
.L_137:
        /*0004*/ 	.word	0x00000082


	//----- nvinfo : EIATTR_KPARAM_INFO
	.align		4
.L_138:
        /*0008*/ 	.byte	0x04, 0x17
        /*000a*/ 	.short	(.L_140 - .L_139)
.L_139:
        /*000c*/ 	.word	0x00000000
        /*0010*/ 	.short	0x0000
        /*0012*/ 	.short	0x0000
        /*0014*/ 	.byte	0x00, 0xf0, 0x01, 0x28


	//----- nvinfo : EIATTR_SPARSE_MMA_MASK
	.align		4
.L_140:
        /*0018*/ 	.byte	0x03, 0x50
        /*001a*/ 	.short	0x0000


	//----- nvinfo : EIATTR_MAXREG_COUNT
	.align		4
        /*001c*/ 	.byte	0x03, 0x1b
        /*001e*/ 	.short	0x00a8


	//----- nvinfo : EIATTR_MERCURY_ISA_VERSION
	.align		4
        /*0020*/ 	.byte	0x03, 0x5f
        /*0022*/ 	.short	0x0101


	//----- nvinfo : EIATTR_VRC_CTA_INIT_COUNT
	.align		4
        /*0024*/ 	.byte	0x02, 0x4a
	.zero		1
	.zero		1


	//----- nvinfo : EIATTR_EXIT_INSTR_OFFSETS
	.align		4
        /*0028*/ 	.byte	0x04, 0x1c
        /*002a*/ 	.short	(.L_142 - .L_141)


	//   ....[0]....
.L_141:
        /*002c*/ 	.word	0x00000010


	//----- nvinfo : EIATTR_MAX_THREADS
	.align		4
.L_142:
        /*0030*/ 	.byte	0x04, 0x05
        /*0032*/ 	.short	(.L_144 - .L_143)
.L_143:
        /*0034*/ 	.word	0x00000180
        /*0038*/ 	.word	0x00000001
        /*003c*/ 	.word	0x00000001


	//----- nvinfo : EIATTR_CBANK_PARAM_SIZE
	.align		4
.L_144:
        /*0040*/ 	.byte	0x03, 0x19
        /*0042*/ 	.short	0x0a00


	//----- nvinfo : EIATTR_PARAM_CBANK
	.align		4
        /*0044*/ 	.byte	0x04, 0x0a
        /*0046*/ 	.short	(.L_146 - .L_145)
	.align		4
.L_145:
        /*0048*/ 	.word	index@(.nv.constant0._ZN7cutlass13device_kernelIN5flash11enable_sm90INS1_16FlashAttnFwdSm90INS1_25CollectiveMainloopFwdSm90ILi2EN4cute5tupleIJNS5_1CILi1EEES8_S8_EEENS6_IJNS7_ILi128EEENS7_ILi80EEENS7_ILi256EEEEEELi256ENS_6half_tEfNS_4arch4Sm90ELb1ELb0ELb0ELb0ELb0ELb0ELb0ELb1ELb1ELb1ELb1ELb0EEENS1_21CollectiveEpilogueFwdINS6_IJSA_SC_SB_EEES9_SE_SG_Li256ELb0ELb1ELb1ELb0EEENS1_19SingleTileSchedulerILb0ELb1ELb1ELi128EEEEEEEEEvNT_6ParamsE)
        /*004c*/ 	.short	0x0380
        /*004e*/ 	.short	0x0a00


	//----- nvinfo : EIATTR_SW_WAR
	.align		4
.L_146:
        /*0050*/ 	.byte	0x04, 0x36
        /*0052*/ 	.short	(.L_148 - .L_147)
.L_147:
        /*0054*/ 	.word	0x00000008
.L_148:


//--------------------- .nv.info._ZN7cutlass13device_kernelIN5flash11enable_sm90INS1_16FlashAttnFwdSm90INS1_25CollectiveMainloopFwdSm90ILi2EN4cute5tupleIJNS5_1CILi1EEES8_S8_EEENS6_IJNS7_ILi128EEENS7_ILi80EEENS7_ILi256EEEEEELi256ENS_6half_tEfNS_4arch4Sm90ELb1ELb0ELb0ELb1ELb0ELb0ELb0ELb1ELb1ELb1ELb1ELb0EEENS1_21CollectiveEpilogueFwdINS6_IJSA_SC_SB_EEES9_SE_SG_Li256ELb1ELb1ELb1ELb0EEENS1_36VarlenDynamicPersistentTileSchedulerILi128ELi80ELi256ELi128ELb1ELb1ELb1ELb1ELb1ELb1EEEEEEEEEvNT_6ParamsE --------------------------
	.section	.nv.info._ZN7cutlass13device_kernelIN5flash11enable_sm90INS1_16FlashAttnFwdSm90INS1_25CollectiveMainloopFwdSm90ILi2EN4cute5tupleIJNS5_1CILi1EEES8_S8_EEENS6_IJNS7_ILi128EEENS7_ILi80EEENS7_ILi256EEEEEELi256ENS_6half_tEfNS_4arch4Sm90ELb1ELb0ELb0ELb1ELb0ELb0ELb0ELb1ELb1ELb1ELb1ELb0EEENS1_21CollectiveEpilogueFwdINS6_IJSA_SC_SB_EEES9_SE_SG_Li256ELb1ELb1ELb1ELb0EEENS1_36VarlenDynamicPersistentTileSchedulerILi128ELi80ELi256ELi128ELb1ELb1ELb1ELb1ELb1ELb1EEEEEEEEEvNT_6ParamsE,"",@"SHT_CUDA_INFO"
	.sectionflags	@""
	.align	4


	//----- nvinfo : EIATTR_CUDA_API_VERSION
	.align		4
        /*0000*/ 	.byte	0x04, 0x37
        /*0002*/ 	.short	(.L_150 - .L_149)
.L_149:
        /*0004*/ 	.word	0x00000082


	//----- nvinfo : EIATTR_KPARAM_INFO
	.align		4
.L_150:
        /*0008*/ 	.byte	0x04, 0x17
        /*000a*/ 	.short	(.L_152 - .L_151)
.L_151:
        /*000c*/ 	.word	0x00000000
        /*0010*/ 	.short	0x0000
        /*0012*/ 	.short	0x0000
        /*0014*/ 	.byte	0x00, 0xf0, 0x01, 0x2a


	//----- nvinfo : EIATTR_SPARSE_MMA_MASK
	.align		4
.L_152:
        /*0018*/ 	.byte	0x03, 0x50
        /*001a*/ 	.short	0x0000


	//----- nvinfo : EIATTR_MAXREG_COUNT
	.align		4
        /*001c*/ 	.byte	0x03, 0x1b
        /*001e*/ 	.short	0x00a8


	//----- nvinfo : EIATTR_MERCURY_ISA_VERSION
	.align		4
        /*0020*/ 	.byte	0x03, 0x5f
        /*0022*/ 	.short	0x0101


	//----- nvinfo : EIATTR_VRC_CTA_INIT_COUNT
	.align		4
        /*0024*/ 	.byte	0x02, 0x4a
	.zero		1
	.zero		1


	//----- nvinfo : EIATTR_EXIT_INSTR_OFFSETS
	.align		4
        /*0028*/ 	.byte	0x04, 0x1c
        /*002a*/ 	.short	(.L_154 - .L_153)


	//   ....[0]....
.L_153:
        /*002c*/ 	.word	0x00000010


	//----- nvinfo : EIATTR_MAX_THREADS
	.align		4
.L_154:
        /*0030*/ 	.byte	0x04, 0x05
        /*0032*/ 	.short	(.L_156 - .L_155)
.L_155:
        /*0034*/ 	.word	0x00000180
        /*0038*/ 	.word	0x00000001
        /*003c*/ 	.word	0x00000001


	//----- nvinfo : EIATTR_CBANK_PARAM_SIZE
	.align		4
.L_156:
        /*0040*/ 	.byte	0x03, 0x19
        /*0042*/ 	.short	0x0a80


	//----- nvinfo : EIATTR_PARAM_CBANK
	.align		4
        /*0044*/ 	.byte	0x04, 0x0a
        /*0046*/ 	.short	(.L_158 - .L_157)
	.align		4
.L_157:
        /*0048*/ 	.word	index@(.nv.constant0._ZN7cutlass13device_kernelIN5flash11enable_sm90INS1_16FlashAttnFwdSm90INS1_25CollectiveMainloopFwdSm90ILi2EN4cute5tupleIJNS5_1CILi1EEES8_S8_EEENS6_IJNS7_ILi128EEENS7_ILi80EEENS7_ILi256EEEEEELi256ENS_6half_tEfNS_4arch4Sm90ELb1ELb0ELb0ELb1ELb0ELb0ELb0ELb1ELb1ELb1ELb1ELb0EEENS1_21CollectiveEpilogueFwdINS6_IJSA_SC_SB_EEES9_SE_SG_Li256ELb1ELb1ELb1ELb0EEENS1_36VarlenDynamicPersistentTileSchedulerILi128ELi80ELi256ELi128ELb1ELb1ELb1ELb1ELb1ELb1EEEEEEEEEvNT_6ParamsE)
        /*004c*/ 	.short	0x0380
        /*004e*/ 	.short	0x0a80


	//----- nvinfo : EIATTR_SW_WAR
	.align		4
.L_158:
        /*0050*/ 	.byte	0x04, 0x36
        /*0052*/ 	.short	(.L_160 - .L_159)
.L_159:
        /*0054*/ 	.word	0x00000008
.L_160:


//--------------------- .nv.info._ZN7cutlass13device_kernelIN5flash11enable_sm90INS1_16FlashAttnFwdSm90INS1_25CollectiveMainloopFwdSm90ILi2EN4cute5tupleIJNS5_1CILi1EEES8_S8_EEENS6_IJNS7_ILi128EEENS7_ILi80EEENS7_ILi256EEEEEELi256ENS_6half_tEfNS_4arch4Sm90ELb1ELb0ELb0ELb1ELb0ELb1ELb0ELb1ELb1ELb1ELb1ELb0EEENS1_21CollectiveEpilogueFwdINS6_IJSA_SC_SB_EEES9_SE_SG_Li256ELb1ELb1ELb1ELb0EEENS1_36VarlenDynamicPersistentTileSchedulerILi128ELi80ELi256ELi128ELb1ELb1ELb1ELb1ELb1ELb1EEEEEEEEEvNT_6ParamsE --------------------------
	.section	.nv.info._ZN7cutlass13device_kernelIN5flash11enable_sm90INS1_16FlashAttnFwdSm90INS1_25CollectiveMainloopFwdSm90ILi2EN4cute5tupleIJNS5_1CILi1EEES8_S8_EEENS6_IJNS7_ILi128EEENS7_ILi80EEENS7_ILi256EEEEEELi256ENS_6half_tEfNS_4arch4Sm90ELb1ELb0ELb0ELb1ELb0ELb1ELb0ELb1ELb1ELb1ELb1ELb0EEENS1_21CollectiveEpilogueFwdINS6_IJSA_SC_SB_EEES9_SE_SG_Li256ELb1ELb1ELb1ELb0EEENS1_36VarlenDynamicPersistentTileSchedulerILi128ELi80ELi256ELi128ELb1ELb1ELb1ELb1ELb1ELb1EEEEEEEEEvNT_6ParamsE,"",@"SHT_CUDA_INFO"
	.sectionflags	@""
	.align	4


	//----- nvinfo : EIATTR_CUDA_API_VERSION
	.align		4
        /*0000*/ 	.byte	0x04, 0x37
        /*0002*/ 	.short	(.L_162 - .L_161)
.L_161:
        /*0004*/ 	.word	0x00000082


	//----- nvinfo : EIATTR_KPARAM_INFO
	.align		4
.L_162:
        /*0008*/ 	.byte	0x04, 0x17
        /*000a*/ 	.short	(.L_164 - .L_163)
.L_163:
        /*000c*/ 	.word	0x00000000
        /*0010*/ 	.short	0x0000
        /*0012*/ 	.short	0x0000
        /*0014*/ 	.byte	0x00, 0xf0, 0x01, 0x2a


	//----- nvinfo : EIATTR_SPARSE_MMA_MASK
	.align		4
.L_164:
        /*0018*/ 	.byte	0x03, 0x50
        /*001a*/ 	.short	0x0000


	//----- nvinfo : EIATTR_MAXREG_COUNT
	.align		4
        /*001c*/ 	.byte	0x03, 0x1b
        /*001e*/ 	.short	0x00a8


	//----- nvinfo : EIATTR_MERCURY_ISA_VERSION
	.align		4
        /*0020*/ 	.byte	0x03, 0x5f
        /*0022*/ 	.short	0x0101


	//----- nvinfo : EIATTR_VRC_CTA_INIT_COUNT
	.align		4
        /*0024*/ 	.byte	0x02, 0x4a
	.zero		1
	.zero		1


	//----- nvinfo : EIATTR_EXIT_INSTR_OFFSETS
	.align		4
        /*0028*/ 	.byte	0x04, 0x1c
        /*002a*/ 	.short	(.L_166 - .L_165)


	//   ....[0]....
.L_165:
        /*002c*/ 	.word	0x00000010


	//----- nvinfo : EIATTR_MAX_THREADS
	.align		4
.L_166:
        /*0030*/ 	.byte	0x04, 0x05
        /*0032*/ 	.short	(.L_168 - .L_167)
.L_167:
        /*0034*/ 	.word	0x00000180
        /*0038*/ 	.word	0x00000001
        /*003c*/ 	.word	0x00000001


	//----- nvinfo : EIATTR_CBANK_PARAM_SIZE
	.align		4
.L_168:
        /*0040*/ 	.byte	0x03, 0x19
        /*0042*/ 	.short	0x0a80


	//----- nvinfo : EIATTR_PARAM_CBANK
	.align		4
        /*0044*/ 	.byte	0x04, 0x0a
        /*0046*/ 	.short	(.L_170 - .L_169)
	.align		4
.L_169:
        /*0048*/ 	.word	index@(.nv.constant0._ZN7cutlass13device_kernelIN5flash11enable_sm90INS1_16FlashAttnFwdSm90INS1_25CollectiveMainloopFwdSm90ILi2EN4cute5tupleIJNS5_1CILi1EEES8_S8_EEENS6_IJNS7_ILi128EEENS7_ILi80EEENS7_ILi256EEEEEELi256ENS_6half_tEfNS_4arch4Sm90ELb1ELb0ELb0ELb1ELb0ELb1ELb0ELb1ELb1ELb1ELb1ELb0EEENS1_21CollectiveEpilogueFwdINS6_IJSA_SC_SB_EEES9_SE_SG_Li256ELb1ELb1ELb1ELb0EEENS1_36VarlenDynamicPersistentTileSchedulerILi128ELi80ELi256ELi128ELb1ELb1ELb1ELb1ELb1ELb1EEEEEEEEEvNT_6ParamsE)
        /*004c*/ 	.short	0x0380
        /*004e*/ 	.short	0x0a80


	//----- nvinfo : EIATTR_SW_WAR
	.align		4
.L_170:
        /*0050*/ 	.byte	0x04, 0x36
        /*0052*/ 	.short	(.L_172 - .L_171)
.L_171:
        /*0054*/ 	.word	0x00000008
.L_172:


//--------------------- .nv.callgraph             --------------------------
	.section	.nv.callgraph,"",@"SHT_CUDA_CALLGRAPH"
	.align	4
	.sectionentsize	8
	.align		4
        /*0000*/ 	.word	0x00000000
	.align		4
        /*0004*/ 	.word	0xffffffff
	.align		4
        /*0008*/ 	.word	0x00000000
	.align		4
        /*000c*/ 	.word	0xfffffffe
	.align		4
        /*0010*/ 	.word	0x00000000
	.align		4
        /*0014*/ 	.word	0xfffffffd
	.align		4
        /*0018*/ 	.word	0x00000000
	.align		4
        /*001c*/ 	.word	0xfffffffc


//--------------------- .nv.constant4             --------------------------
	.section	.nv.constant4,"a",@progbits
	.align	8
	.align		8
.nv.constant4:
        /*0000*/ 	.dword	_ZN72_INTERNAL_c3e78f57_36_flash_fwd_hdim256_fp16_split_sm90_cu_ceb34e2a_37074cuda3std3__45__cpo5beginE
	.align		8
        /*0008*/ 	.dword	_ZN72_INTERNAL_c3e78f57_36_flash_fwd_hdim256_fp16_split_sm90_cu_ceb34e2a_37074cuda3std3__45__cpo3endE
	.align		8
        /*0010*/ 	.dword	_ZN72_INTERNAL_c3e78f57_36_flash_fwd_hdim256_fp16_split_sm90_cu_ceb34e2a_37074cuda3std3__45__cpo6cbeginE
	.align		8
        /*0018*/ 	.dword	_ZN72_INTERNAL_c3e78f57_36_flash_fwd_hdim256_fp16_split_sm90_cu_ceb34e2a_37074cuda3std3__45__cpo4cendE
	.align		8
        /*0020*/ 	.dword	_ZN72_INTERNAL_c3e78f57_36_flash_fwd_hdim256_fp16_split_sm90_cu_ceb34e2a_37074cuda3std3__474_GLOBAL__N__c3e78f57_36_flash_fwd_hdim256_fp16_split_sm90_cu_ceb34e2a_37076ignoreE
	.align		8
        /*0028*/ 	.dword	_ZN72_INTERNAL_c3e78f57_36_flash_fwd_hdim256_fp16_split_sm90_cu_ceb34e2a_37074cuda3std3__419piecewise_constructE
	.align		8
        /*0030*/ 	.dword	_ZN72_INTERNAL_c3e78f57_36_flash_fwd_hdim256_fp16_split_sm90_cu_ceb34e2a_37074cuda3std3__48in_placeE
	.align		8
        /*0038*/ 	.dword	_ZN72_INTERNAL_c3e78f57_36_flash_fwd_hdim256_fp16_split_sm90_cu_ceb34e2a_37074cuda3std6ranges3__45__cpo4swapE
	.align		8
        /*0040*/ 	.dword	_ZN72_INTERNAL_c3e78f57_36_flash_fwd_hdim256_fp16_split_sm90_cu_ceb34e2a_37074cuda3std6ranges3__45__cpo9iter_moveE
	.align		8
        /*0048*/ 	.dword	_ZN72_INTERNAL_c3e78f57_36_flash_fwd_hdim256_fp16_split_sm90_cu_ceb34e2a_37074cute7productE
	.align		8
        /*0050*/ 	.dword	_ZN72_INTERNAL_c3e78f57_36_flash_fwd_hdim256_fp16_split_sm90_cu_ceb34e2a_37074cute1_E


//--------------------- .text._ZN7cutlass13device_kernelIN5flash11enable_sm90INS1_16FlashAttnFwdSm90INS1_25CollectiveMainloopFwdSm90ILi2EN4cute5tupleIJNS5_1CILi1EEES8_S8_EEENS6_IJNS7_ILi128EEENS7_ILi80EEENS7_ILi256EEEEEELi256ENS_6half_tEfNS_4arch4Sm90ELb0ELb0ELb0ELb0ELb0ELb0ELb0ELb1ELb1ELb1ELb1ELb0EEENS1_21CollectiveEpilogueFwdINS6_IJSA_SC_SB_EEES9_SE_SG_Li256ELb0ELb1ELb1ELb0EEENS1_19SingleTileSchedulerILb0ELb1ELb1ELi128EEEEEEEEEvNT_6ParamsE --------------------------
	.section	.text._ZN7cutlass13device_kernelIN5flash11enable_sm90INS1_16FlashAttnFwdSm90INS1_25CollectiveMainloopFwdSm90ILi2EN4cute5tupleIJNS5_1CILi1EEES8_S8_EEENS6_IJNS7_ILi128EEENS7_ILi80EEENS7_ILi256EEEEEELi256ENS_6half_tEfNS_4arch4Sm90ELb0ELb0ELb0ELb0ELb0ELb0ELb0ELb1ELb1ELb1ELb1ELb0EEENS1_21CollectiveEpilogueFwdINS6_IJSA_SC_SB_EEES9_SE_SG_Li256ELb0ELb1ELb1ELb0EEENS1_19SingleTileSchedulerILb0ELb1ELb1ELi128EEEEEEEEEvNT_6ParamsE,"ax",@progbits
	.align	128
.text._ZN7cutlass13device_kernelIN5flash11enable_sm90INS1_16FlashAttnFwdSm90INS1_25CollectiveMainloopFwdSm90ILi2EN4cute5tupleIJNS5_1CILi1EEES8_S8_EEENS6_IJNS7_ILi128EEENS7_ILi80EEENS7_ILi256EEEEEELi256ENS_6half_tEfNS_4arch4Sm90ELb0ELb0ELb0ELb0ELb0ELb0ELb0ELb1ELb1ELb1ELb1ELb0EEENS1_21CollectiveEpilogueFwdINS6_IJSA_SC_SB_EEES9_SE_SG_Li256ELb0ELb1ELb1ELb0EEENS1_19SingleTileSchedulerILb0ELb1ELb1ELi128EEEEEEEEEvNT_6ParamsE:
        .type           _ZN7cutlass13device_kernelIN5flash11enable_sm90INS1_16FlashAttnFwdSm90INS1_25CollectiveMainloopFwdSm90ILi2EN4cute5tupleIJNS5_1CILi1EEES8_S8_EEENS6_IJNS7_ILi128EEENS7_ILi80EEENS7_ILi256EEEEEELi256ENS_6half_tEfNS_4arch4Sm90ELb0ELb0ELb0ELb0ELb0ELb0ELb0ELb1ELb1ELb1ELb1ELb0EEENS1_21CollectiveEpilogueFwdINS6_IJSA_SC_SB_EEES9_SE_SG_Li256ELb0ELb1ELb1ELb0EEENS1_19SingleTileSchedulerILb0ELb1ELb1ELi128EEEEEEEEEvNT_6ParamsE,@function
        .size           _ZN7cutlass13device_kernelIN5flash11enable_sm90INS1_16FlashAttnFwdSm90INS1_25CollectiveMainloopFwdSm90ILi2EN4cute5tupleIJNS5_1CILi1EEES8_S8_EEENS6_IJNS7_ILi128EEENS7_ILi80EEENS7_ILi256EEEEEELi256ENS_6half_tEfNS_4arch4Sm90ELb0ELb0ELb0ELb0ELb0ELb0ELb0ELb1ELb1ELb1ELb1ELb0EEENS1_21CollectiveEpilogueFwdINS6_IJSA_SC_SB_EEES9_SE_SG_Li256ELb0ELb1ELb1ELb0EEENS1_19SingleTileSchedulerILb0ELb1ELb1ELi128EEEEEEEEEvNT_6ParamsE,(.L_x_9 - _ZN7cutlass13device_kernelIN5flash11enable_sm90INS1_16FlashAttnFwdSm90INS1_25CollectiveMainloopFwdSm90ILi2EN4cute5tupleIJNS5_1CILi1EEES8_S8_EEENS6_IJNS7_ILi128EEENS7_ILi80EEENS7_ILi256EEEEEELi256ENS_6half_tEfNS_4arch4Sm90ELb0ELb0ELb0ELb0ELb0ELb0ELb0ELb1ELb1ELb1ELb1ELb0EEENS1_21CollectiveEpilogueFwdINS6_IJSA_SC_SB_EEES9_SE_SG_Li256ELb0ELb1ELb1ELb0EEENS1_19SingleTileSchedulerILb0ELb1ELb1ELi128EEEEEEEEEvNT_6ParamsE)
        .other          _ZN7cutlass13device_kernelIN5flash11enable_sm90INS1_16FlashAttnFwdSm90INS1_25CollectiveMainloopFwdSm90ILi2EN4cute5tupleIJNS5_1CILi1EEES8_S8_EEENS6_IJNS7_ILi128EEENS7_ILi80EEENS7_ILi256EEEEEELi256ENS_6half_tEfNS_4arch4Sm90ELb0ELb0ELb0ELb0ELb0ELb0ELb0ELb1ELb1ELb1ELb1ELb0EEENS1_21CollectiveEpilogueFwdINS6_IJSA_SC_SB_EEES9_SE_SG_Li256ELb0ELb1ELb1ELb0EEENS1_19SingleTileSchedulerILb0ELb1ELb1ELi128EEEEEEEEEvNT_6ParamsE,@"STO_CUDA_ENTRY STV_DEFAULT"
_ZN7cutlass13device_kernelIN5flash11enable_sm90INS1_16FlashAttnFwdSm90INS1_25CollectiveMainloopFwdSm90ILi2EN4cute5tupleIJNS5_1CILi1EEES8_S8_EEENS6_IJNS7_ILi128EEENS7_ILi80EEENS7_ILi256EEEEEELi256ENS_6half_tEfNS_4arch4Sm90ELb0ELb0ELb0ELb0ELb0ELb0ELb0ELb1ELb1ELb1ELb1ELb0EEENS1_21CollectiveEpilogueFwdINS6_IJSA_SC_SB_EEES9_SE_SG_Li256ELb0ELb1ELb1ELb0EEENS1_19SingleTileSchedulerILb0ELb1ELb1ELi128EEEEEEEEEvNT_6ParamsE:
[----:B------:R-:W-:Y:S01]  /*0000*/  LDC R1, c[0x0][0x37c] ;  /* 0x0000df00ff017b82 */ /* 0x000fe20000000800 */
[----:B------:R-:W-:Y:S05]  /*0010*/  EXIT ;  /* 0x000000000000794d */ /* 0x000fea0003800000 */
.L_x_0:
[----:B------:R-:W-:-:S00]  /*0020*/  BRA `(.L_x_0) ;  /* 0xfffffffc00fc7947 */ /* 0x000fc0000383ffff */
[----:B------:R-:W-:-:S00]  /*0030*/  NOP ;  /* 0x0000000000007918 */ /* 0x000fc00000000000 */
        /* <DEDUP_REMOVED lines=12> */
.L_x_9:


//--------------------- .text._ZN7cutlass13device_kernelIN5flash11enable_sm90INS1_16FlashAttnFwdSm90INS1_25CollectiveMainloopFwdSm90ILi2EN4cute5tupleIJNS5_1CILi1EEES8_S8_EEENS6_IJNS7_ILi128EEENS7_ILi80EEENS7_ILi256EEEEEELi256ENS_6half_tEfNS_4arch4Sm90ELb0ELb0ELb0ELb1ELb0ELb0ELb0ELb1ELb1ELb1ELb1ELb0EEENS1_21CollectiveEpilogueFwdINS6_IJSA_SC_SB_EEES9_SE_SG_Li256ELb1ELb1ELb1ELb0EEENS1_36VarlenDynamicPersistentTileSchedulerILi128ELi80ELi256ELi128ELb1ELb1ELb1ELb0ELb1ELb1EEEEEEEEEvNT_6ParamsE --------------------------
	.section	.text._ZN7cutlass13device_kernelIN5flash11enable_sm90INS1_16FlashAttnFwdSm90INS1_25CollectiveMainloopFwdSm90ILi2EN4cute5tupleIJNS5_1CILi1EEES8_S8_EEENS6_IJNS7_ILi128EEENS7_ILi80EEENS7_ILi256EEEEEELi256ENS_6half_tEfNS_4arch4Sm90ELb0ELb0ELb0ELb1ELb0ELb0ELb0ELb1ELb1ELb1ELb1ELb0EEENS1_21CollectiveEpilogueFwdINS6_IJSA_SC_SB_EEES9_SE_SG_Li256ELb1ELb1ELb1ELb0EEENS1_36VarlenDynamicPersistentTileSchedulerILi128ELi80ELi256ELi128ELb1ELb1ELb1ELb0ELb1ELb1EEEEEEEEEvNT_6ParamsE,"ax",@progbits
	.align	128
.text._ZN7cutlass13device_kernelIN5flash11enable_sm90INS1_16FlashAttnFwdSm90INS1_25CollectiveMainloopFwdSm90ILi2EN4cute5tupleIJNS5_1CILi1EEES8_S8_EEENS6_IJNS7_ILi128EEENS7_ILi80EEENS7_ILi256EEEEEELi256ENS_6half_tEfNS_4arch4Sm90ELb0ELb0ELb0ELb1ELb0ELb0ELb0ELb1ELb1ELb1ELb1ELb0EEENS1_21CollectiveEpilogueFwdINS6_IJSA_SC_SB_EEES9_SE_SG_Li256ELb1ELb1ELb1ELb0EEENS1_36VarlenDynamicPersistentTileSchedulerILi128ELi80ELi256ELi128ELb1ELb1ELb1ELb0ELb1ELb1EEEEEEEEEvNT_6ParamsE:
        .type           _ZN7cutlass13device_kernelIN5flash11enable_sm90INS1_16FlashAttnFwdSm90INS1_25CollectiveMainloopFwdSm90ILi2EN4cute5tupleIJNS5_1CILi1EEES8_S8_EEENS6_IJNS7_ILi128EEENS7_ILi80EEENS7_ILi256EEEEEELi256ENS_6half_tEfNS_4arch4Sm90ELb0ELb0ELb0ELb1ELb0ELb0ELb0ELb1ELb1ELb1ELb1ELb0EEENS1_21CollectiveEpilogueFwdINS6_IJSA_SC_SB_EEES9_SE_SG_Li256ELb1ELb1ELb1ELb0EEENS1_36VarlenDynamicPersistentTileSchedulerILi128ELi80ELi256ELi128ELb1ELb1ELb1ELb0ELb1ELb1EEEEEEEEEvNT_6ParamsE,@function
        .size           _ZN7cutlass13device_kernelIN5flash11enable_sm90INS1_16FlashAttnFwdSm90INS1_25CollectiveMainloopFwdSm90ILi2EN4cute5tupleIJNS5_1CILi1EEES8_S8_EEENS6_IJNS7_ILi128EEENS7_ILi80EEENS7_ILi256EEEEEELi256ENS_6half_tEfNS_4arch4Sm90ELb0ELb0ELb0ELb1ELb0ELb0ELb0ELb1ELb1ELb1ELb1ELb0EEENS1_21CollectiveEpilogueFwdINS6_IJSA_SC_SB_EEES9_SE_SG_Li256ELb1ELb1ELb1ELb0EEENS1_36VarlenDynamicPersistentTileSchedulerILi128ELi80ELi256ELi128ELb1ELb1ELb1ELb0ELb1ELb1EEEEEEEEEvNT_6ParamsE,(.L_x_10 - _ZN7cutlass13device_kernelIN5flash11enable_sm90INS1_16FlashAttnFwdSm90INS1_25CollectiveMainloopFwdSm90ILi2EN4cute5tupleIJNS5_1CILi1EEES8_S8_EEENS6_IJNS7_ILi128EEENS7_ILi80EEENS7_ILi256EEEEEELi256ENS_6half_tEfNS_4arch4Sm90ELb0ELb0ELb0ELb1ELb0ELb0ELb0ELb1ELb1ELb1ELb1ELb0EEENS1_21CollectiveEpilogueFwdINS6_IJSA_SC_SB_EEES9_SE_SG_Li256ELb1ELb1ELb1ELb0EEENS1_36VarlenDynamicPersistentTileSchedulerILi128ELi80ELi256ELi128ELb1ELb1ELb1ELb0ELb1ELb1EEEEEEEEEvNT_6ParamsE)
        .other          _ZN7cutlass13device_kernelIN5flash11enable_sm90INS1_16FlashAttnFwdSm90INS1_25CollectiveMainloopFwdSm90ILi2EN4cute5tupleIJNS5_1CILi1EEES8_S8_EEENS6_IJNS7_ILi128EEENS7_ILi80EEENS7_ILi256EEEEEELi256ENS_6half_tEfNS_4arch4Sm90ELb0ELb0ELb0ELb1ELb0ELb0ELb0ELb1ELb1ELb1ELb1ELb0EEENS1_21CollectiveEpilogueFwdINS6_IJSA_SC_SB_EEES9_SE_SG_Li256ELb1ELb1ELb1ELb0EEENS1_36VarlenDynamicPersistentTileSchedulerILi128ELi80ELi256ELi128ELb1ELb1ELb1ELb0ELb1ELb1EEEEEEEEEvNT_6ParamsE,@"STO_CUDA_ENTRY STV_DEFAULT"
_ZN7cutlass13device_kernelIN5flash11enable_sm90INS1_16FlashAttnFwdSm90INS1_25CollectiveMainloopFwdSm90ILi2EN4cute5tupleIJNS5_1CILi1EEES8_S8_EEENS6_IJNS7_ILi128EEENS7_ILi80EEENS7_ILi256EEEEEELi256ENS_6half_tEfNS_4arch4Sm90ELb0ELb0ELb0ELb1ELb0ELb0ELb0ELb1ELb1ELb1ELb1ELb0EEENS1_21CollectiveEpilogueFwdINS6_IJSA_SC_SB_EEES9_SE_SG_Li256ELb1ELb1ELb1ELb0EEENS1_36VarlenDynamicPersistentTileSchedulerILi128ELi80ELi256ELi128ELb1ELb1ELb1ELb0ELb1ELb1EEEEEEEEEvNT_6ParamsE:
[----:B------:R-:W-:Y:S01]  /*0000*/  LDC R1, c[0x0][0x37c] ;  /* 0x0000df00ff017b82 */ /* 0x000fe20000000800 */
[----:B------:R-:W-:Y:S05]  /*0010*/  EXIT ;  /* 0x000000000000794d */ /* 0x000fea0003800000 */
.L_x_1:
        /* <DEDUP_REMOVED lines=14> */
.L_x_10:


//--------------------- .text._ZN7cutlass13device_kernelIN5flash11enable_sm90INS1_16FlashAttnFwdSm90INS1_25CollectiveMainloopFwdSm90ILi2EN4cute5tupleIJNS5_1CILi1EEES8_S8_EEENS6_IJNS7_ILi128EEENS7_ILi80EEENS7_ILi256EEEEEELi256ENS_6half_tEfNS_4arch4Sm90ELb0ELb0ELb0ELb1ELb0ELb1ELb0ELb1ELb1ELb1ELb1ELb0EEENS1_21CollectiveEpilogueFwdINS6_IJSA_SC_SB_EEES9_SE_SG_Li256ELb1ELb1ELb1ELb0EEENS1_36VarlenDynamicPersistentTileSchedulerILi128ELi80ELi256ELi128ELb1ELb1ELb1ELb0ELb1ELb1EEEEEEEEEvNT_6ParamsE --------------------------
	.section	.text._ZN7cutlass13device_kernelIN5flash11enable_sm90INS1_16FlashAttnFwdSm90INS1_25CollectiveMainloopFwdSm90ILi2EN4cute5tupleIJNS5_1CILi1EEES8_S8_EEENS6_IJNS7_ILi128EEENS7_ILi80EEENS7_ILi256EEEEEELi256ENS_6half_tEfNS_4arch4Sm90ELb0ELb0ELb0ELb1ELb0ELb1ELb0ELb1ELb1ELb1ELb1ELb0EEENS1_21CollectiveEpilogueFwdINS6_IJSA_SC_SB_EEES9_SE_SG_Li256ELb1ELb1ELb1ELb0EEENS1_36VarlenDynamicPersistentTileSchedulerILi128ELi80ELi256ELi128ELb1ELb1ELb1ELb0ELb1ELb1EEEEEEEEEvNT_6ParamsE,"ax",@progbits
	.align	128
.text._ZN7cutlass13device_kernelIN5flash11enable_sm90INS1_16FlashAttnFwdSm90INS1_25CollectiveMainloopFwdSm90ILi2EN4cute5tupleIJNS5_1CILi1EEES8_S8_EEENS6_IJNS7_ILi128EEENS7_ILi80EEENS7_ILi256EEEEEELi256ENS_6half_tEfNS_4arch4Sm90ELb0ELb0ELb0ELb1ELb0ELb1ELb0ELb1ELb1ELb1ELb1ELb0EEENS1_21CollectiveEpilogueFwdINS6_IJSA_SC_SB_EEES9_SE_SG_Li256ELb1ELb1ELb1ELb0EEENS1_36VarlenDynamicPersistentTileSchedulerILi128ELi80ELi256ELi128ELb1ELb1ELb1ELb0ELb1ELb1EEEEEEEEEvNT_6ParamsE:
        .type           _ZN7cutlass13device_kernelIN5flash11enable_sm90INS1_16FlashAttnFwdSm90INS1_25CollectiveMainloopFwdSm90ILi2EN4cute5tupleIJNS5_1CILi1EEES8_S8_EEENS6_IJNS7_ILi128EEENS7_ILi80EEENS7_ILi256EEEEEELi256ENS_6half_tEfNS_4arch4Sm90ELb0ELb0ELb0ELb1ELb0ELb1ELb0ELb1ELb1ELb1ELb1ELb0EEENS1_21CollectiveEpilogueFwdINS6_IJSA_SC_SB_EEES9_SE_SG_Li256ELb1ELb1ELb1ELb0EEENS1_36VarlenDynamicPersistentTileSchedulerILi128ELi80ELi256ELi128ELb1ELb1ELb1ELb0ELb1ELb1EEEEEEEEEvNT_6ParamsE,@function
        .size           _ZN7cutlass13device_kernelIN5flash11enable_sm90INS1_16FlashAttnFwdSm90INS1_25CollectiveMainloopFwdSm90ILi2EN4cute5tupleIJNS5_1CILi1EEES8_S8_EEENS6_IJNS7_ILi128EEENS7_ILi80EEENS7_ILi256EEEEEELi256ENS_6half_tEfNS_4arch4Sm90ELb0ELb0ELb0ELb1ELb0ELb1ELb0ELb1ELb1ELb1ELb1ELb0EEENS1_21CollectiveEpilogueFwdINS6_IJSA_SC_SB_EEES9_SE_SG_Li256ELb1ELb1ELb1ELb0EEENS1_36VarlenDynamicPersistentTileSchedulerILi128ELi80ELi256ELi128ELb1ELb1ELb1ELb0ELb1ELb1EEEEEEEEEvNT_6ParamsE,(.L_x_11 - _ZN7cutlass13device_kernelIN5flash11enable_sm90INS1_16FlashAttnFwdSm90INS1_25CollectiveMainloopFwdSm90ILi2EN4cute5tupleIJNS5_1CILi1EEES8_S8_EEENS6_IJNS7_ILi128EEENS7_ILi80EEENS7_ILi256EEEEEELi256ENS_6half_tEfNS_4arch4Sm90ELb0ELb0ELb0ELb1ELb0ELb1ELb0ELb1ELb1ELb1ELb1ELb0EEENS1_21CollectiveEpilogueFwdINS6_IJSA_SC_SB_EEES9_SE_SG_Li256ELb1ELb1ELb1ELb0EEENS1_36VarlenDynamicPersistentTileSchedulerILi128ELi80ELi256ELi128ELb1ELb1ELb1ELb0ELb1ELb1EEEEEEEEEvNT_6ParamsE)
        .other          _ZN7cutlass13device_kernelIN5flash11enable_sm90INS1_16FlashAttnFwdSm90INS1_25CollectiveMainloopFwdSm90ILi2EN4cute5tupleIJNS5_1CILi1EEES8_S8_EEENS6_IJNS7_ILi128EEENS7_ILi80EEENS7_ILi256EEEEEELi256ENS_6half_tEfNS_4arch4Sm90ELb0ELb0ELb0ELb1ELb0ELb1ELb0ELb1ELb1ELb1ELb1ELb0EEENS1_21CollectiveEpilogueFwdINS6_IJSA_SC_SB_EEES9_SE_SG_Li256ELb1ELb1ELb1ELb0EEENS1_36VarlenDynamicPersistentTileSchedulerILi128ELi80ELi256ELi128ELb1ELb1ELb1ELb0ELb1ELb1EEEEEEEEEvNT_6ParamsE,@"STO_CUDA_ENTRY STV_DEFAULT"
_ZN7cutlass13device_kernelIN5flash11enable_sm90INS1_16FlashAttnFwdSm90INS1_25CollectiveMainloopFwdSm90ILi2EN4cute5tupleIJNS5_1CILi1EEES8_S8_EEENS6_IJNS7_ILi128EEENS7_ILi80EEENS7_ILi256EEEEEELi256ENS_6half_tEfNS_4arch4Sm90ELb0ELb0ELb0ELb1ELb0ELb1ELb0ELb1ELb1ELb1ELb1ELb0EEENS1_21CollectiveEpilogueFwdINS6_IJSA_SC_SB_EEES9_SE_SG_Li256ELb1ELb1ELb1ELb0EEENS1_36VarlenDynamicPersistentTileSchedulerILi128ELi80ELi256ELi128ELb1ELb1ELb1ELb0ELb1ELb1EEEEEEEEEvNT_6ParamsE:
[----:B------:R-:W-:Y:S01]  /*0000*/  LDC R1, c[0x0][0x37c] ;  /* 0x0000df00ff017b82 */ /* 0x000fe20000000800 */
[----:B------:R-:W-:Y:S05]  /*0010*/  EXIT ;  /* 0x000000000000794d */ /* 0x000fea0003800000 */
.L_x_2:
        /* <DEDUP_REMOVED lines=14> */
.L_x_11:


//--------------------- .text._ZN7cutlass13device_kernelIN5flash11enable_sm90INS1_16FlashAttnFwdSm90INS1_25CollectiveMainloopFwdSm90ILi2EN4cute5tupleIJNS5_1CILi1EEES8_S8_EEENS6_IJNS7_ILi128EEENS7_ILi64EEENS7_ILi256EEEEEELi256ENS_6half_tEfNS_4arch4Sm90ELb0ELb1ELb0ELb0ELb0ELb0ELb0ELb1ELb1ELb1ELb1ELb0EEENS1_21CollectiveEpilogueFwdINS6_IJSA_SC_SB_EEES9_SE_SG_Li256ELb0ELb1ELb1ELb0EEENS1_19SingleTileSchedulerILb0ELb1ELb1ELi128EEEEEEEEEvNT_6ParamsE --------------------------
	.section	.text._ZN7cutlass13device_kernelIN5flash11enable_sm90INS1_16FlashAttnFwdSm90INS1_25CollectiveMainloopFwdSm90ILi2EN4cute5tupleIJNS5_1CILi1EEES8_S8_EEENS6_IJNS7_ILi128EEENS7_ILi64EEENS7_ILi256EEEEEELi256ENS_6half_tEfNS_4arch4Sm90ELb0ELb1ELb0ELb0ELb0ELb0ELb0ELb1ELb1ELb1ELb1ELb0EEENS1_21CollectiveEpilogueFwdINS6_IJSA_SC_SB_EEES9_SE_SG_Li256ELb0ELb1ELb1ELb0EEENS1_19SingleTileSchedulerILb0ELb1ELb1ELi128EEEEEEEEEvNT_6ParamsE,"ax",@progbits
	.align	128
.text._ZN7cutlass13device_kernelIN5flash11enable_sm90INS1_16FlashAttnFwdSm90INS1_25CollectiveMainloopFwdSm90ILi2EN4cute5tupleIJNS5_1CILi1EEES8_S8_EEENS6_IJNS7_ILi128EEENS7_ILi64EEENS7_ILi256EEEEEELi256ENS_6half_tEfNS_4arch4Sm90ELb0ELb1ELb0ELb0ELb0ELb0ELb0ELb1ELb1ELb1ELb1ELb0EEENS1_21CollectiveEpilogueFwdINS6_IJSA_SC_SB_EEES9_SE_SG_Li256ELb0ELb1ELb1ELb0EEENS1_19SingleTileSchedulerILb0ELb1ELb1ELi128EEEEEEEEEvNT_6ParamsE:
        .type           _ZN7cutlass13device_kernelIN5flash11enable_sm90INS1_16FlashAttnFwdSm90INS1_25CollectiveMainloopFwdSm90ILi2EN4cute5tupleIJNS5_1CILi1EEES8_S8_EEENS6_IJNS7_ILi128EEENS7_ILi64EEENS7_ILi256EEEEEELi256ENS_6half_tEfNS_4arch4Sm90ELb0ELb1ELb0ELb0ELb0ELb0ELb0ELb1ELb1ELb1ELb1ELb0EEENS1_21CollectiveEpilogueFwdINS6_IJSA_SC_SB_EEES9_SE_SG_Li256ELb0ELb1ELb1ELb0EEENS1_19SingleTileSchedulerILb0ELb1ELb1ELi128EEEEEEEEEvNT_6ParamsE,@function
        .size           _ZN7cutlass13device_kernelIN5flash11enable_sm90INS1_16FlashAttnFwdSm90INS1_25CollectiveMainloopFwdSm90ILi2EN4cute5tupleIJNS5_1CILi1EEES8_S8_EEENS6_IJNS7_ILi128EEENS7_ILi64EEENS7_ILi256EEEEEELi256ENS_6half_tEfNS_4arch4Sm90ELb0ELb1ELb0ELb0ELb0ELb0ELb0ELb1ELb1ELb1ELb1ELb0EEENS1_21CollectiveEpilogueFwdINS6_IJSA_SC_SB_EEES9_SE_SG_Li256ELb0ELb1ELb1ELb0EEENS1_19SingleTileSchedulerILb0ELb1ELb1ELi128EEEEEEEEEvNT_6ParamsE,(.L_x_12 - _ZN7cutlass13device_kernelIN5flash11enable_sm90INS1_16FlashAttnFwdSm90INS1_25CollectiveMainloopFwdSm90ILi2EN4cute5tupleIJNS5_1CILi1EEES8_S8_EEENS6_IJNS7_ILi128EEENS7_ILi64EEENS7_ILi256EEEEEELi256ENS_6half_tEfNS_4arch4Sm90ELb0ELb1ELb0ELb0ELb0ELb0ELb0ELb1ELb1ELb1ELb1ELb0EEENS1_21CollectiveEpilogueFwdINS6_IJSA_SC_SB_EEES9_SE_SG_Li256ELb0ELb1ELb1ELb0EEENS1_19SingleTileSchedulerILb0ELb1ELb1ELi128EEEEEEEEEvNT_6ParamsE)
        .other          _ZN7cutlass13device_kernelIN5flash11enable_sm90INS1_16FlashAttnFwdSm90INS1_25CollectiveMainloopFwdSm90ILi2EN4cute5tupleIJNS5_1CILi1EEES8_S8_EEENS6_IJNS7_ILi128EEENS7_ILi64EEENS7_ILi256EEEEEELi256ENS_6half_tEfNS_4arch4Sm90ELb0ELb1ELb0ELb0ELb0ELb0ELb0ELb1ELb1ELb1ELb1ELb0EEENS1_21CollectiveEpilogueFwdINS6_IJSA_SC_SB_EEES9_SE_SG_Li256ELb0ELb1ELb1ELb0EEENS1_19SingleTileSchedulerILb0ELb1ELb1ELi128EEEEEEEEEvNT_6ParamsE,@"STO_CUDA_ENTRY STV_DEFAULT"
_ZN7cutlass13device_kernelIN5flash11enable_sm90INS1_16FlashAttnFwdSm90INS1_25CollectiveMainloopFwdSm90ILi2EN4cute5tupleIJNS5_1CILi1EEES8_S8_EEENS6_IJNS7_ILi128EEENS7_ILi64EEENS7_ILi256EEEEEELi256ENS_6half_tEfNS_4arch4Sm90ELb0ELb1ELb0ELb0ELb0ELb0ELb0ELb1ELb1ELb1ELb1ELb0EEENS1_21CollectiveEpilogueFwdINS6_IJSA_SC_SB_EEES9_SE_SG_Li256ELb0ELb1ELb1ELb0EEENS1_19SingleTileSchedulerILb0ELb1ELb1ELi128EEEEEEEEEvNT_6ParamsE:
[----:B------:R-:W-:Y:S01]  /*0000*/  LDC R1, c[0x0][0x37c] ;  /* 0x0000df00ff017b82 */ /* 0x000fe20000000800 */
[----:B------:R-:W-:Y:S05]  /*0010*/  EXIT ;  /* 0x000000000000794d */ /* 0x000fea0003800000 */
.L_x_3:
        /* <DEDUP_REMOVED lines=14> */
.L_x_12:


//--------------------- .text._ZN7cutlass13device_kernelIN5flash11enable_sm90INS1_16FlashAttnFwdSm90INS1_25CollectiveMainloopFwdSm90ILi2EN4cute5tupleIJNS5_1CILi1EEES8_S8_EEENS6_IJNS7_ILi128EEENS7_ILi64EEENS7_ILi256EEEEEELi256ENS_6half_tEfNS_4arch4Sm90ELb0ELb1ELb0ELb1ELb0ELb0ELb0ELb1ELb1ELb1ELb1ELb0EEENS1_21CollectiveEpilogueFwdINS6_IJSA_SC_SB_EEES9_SE_SG_Li256ELb1ELb1ELb1ELb0EEENS1_36VarlenDynamicPersistentTileSchedulerILi128ELi64ELi256ELi128ELb1ELb1ELb1ELb1ELb0ELb1EEEEEEEEEvNT_6ParamsE --------------------------
	.section	.text._ZN7cutlass13device_kernelIN5flash11enable_sm90INS1_16FlashAttnFwdSm90INS1_25CollectiveMainloopFwdSm90ILi2EN4cute5tupleIJNS5_1CILi1EEES8_S8_EEENS6_IJNS7_ILi128EEENS7_ILi64EEENS7_ILi256EEEEEELi256ENS_6half_tEfNS_4arch4Sm90ELb0ELb1ELb0ELb1ELb0ELb0ELb0ELb1ELb1ELb1ELb1ELb0EEENS1_21CollectiveEpilogueFwdINS6_IJSA_SC_SB_EEES9_SE_SG_Li256ELb1ELb1ELb1ELb0EEENS1_36VarlenDynamicPersistentTileSchedulerILi128ELi64ELi256ELi128ELb1ELb1ELb1ELb1ELb0ELb1EEEEEEEEEvNT_6ParamsE,"ax",@progbits
	.align	128
.text._ZN7cutlass13device_kernelIN5flash11enable_sm90INS1_16FlashAttnFwdSm90INS1_25CollectiveMainloopFwdSm90ILi2EN4cute5tupleIJNS5_1CILi1EEES8_S8_EEENS6_IJNS7_ILi128EEENS7_ILi64EEENS7_ILi256EEEEEELi256ENS_6half_tEfNS_4arch4Sm90ELb0ELb1ELb0ELb1ELb0ELb0ELb0ELb1ELb1ELb1ELb1ELb0EEENS1_21CollectiveEpilogueFwdINS6_IJSA_SC_SB_EEES9_SE_SG_Li256ELb1ELb1ELb1ELb0EEENS1_36VarlenDynamicPersistentTileSchedulerILi128ELi64ELi256ELi128ELb1ELb1ELb1ELb1ELb0ELb1EEEEEEEEEvNT_6ParamsE:
        .type           _ZN7cutlass13device_kernelIN5flash11enable_sm90INS1_16FlashAttnFwdSm90INS1_25CollectiveMainloopFwdSm90ILi2EN4cute5tupleIJNS5_1CILi1EEES8_S8_EEENS6_IJNS7_ILi128EEENS7_ILi64EEENS7_ILi256EEEEEELi256ENS_6half_tEfNS_4arch4Sm90ELb0ELb1ELb0ELb1ELb0ELb0ELb0ELb1ELb1ELb1ELb1ELb0EEENS1_21CollectiveEpilogueFwdINS6_IJSA_SC_SB_EEES9_SE_SG_Li256ELb1ELb1ELb1ELb0EEENS1_36VarlenDynamicPersistentTileSchedulerILi128ELi64ELi256ELi128ELb1ELb1ELb1ELb1ELb0ELb1EEEEEEEEEvNT_6ParamsE,@function
        .size           _ZN7cutlass13device_kernelIN5flash11enable_sm90INS1_16FlashAttnFwdSm90INS1_25CollectiveMainloopFwdSm90ILi2EN4cute5tupleIJNS5_1CILi1EEES8_S8_EEENS6_IJNS7_ILi128EEENS7_ILi64EEENS7_ILi256EEEEEELi256ENS_6half_tEfNS_4arch4Sm90ELb0ELb1ELb0ELb1ELb0ELb0ELb0ELb1ELb1ELb1ELb1ELb0EEENS1_21CollectiveEpilogueFwdINS6_IJSA_SC_SB_EEES9_SE_SG_Li256ELb1ELb1ELb1ELb0EEENS1_36VarlenDynamicPersistentTileSchedulerILi128ELi64ELi256ELi128ELb1ELb1ELb1ELb1ELb0ELb1EEEEEEEEEvNT_6ParamsE,(.L_x_13 - _ZN7cutlass13device_kernelIN5flash11enable_sm90INS1_16FlashAttnFwdSm90INS1_25CollectiveMainloopFwdSm90ILi2EN4cute5tupleIJNS5_1CILi1EEES8_S8_EEENS6_IJNS7_ILi128EEENS7_ILi64EEENS7_ILi256EEEEEELi256ENS_6half_tEfNS_4arch4Sm90ELb0ELb1ELb0ELb1ELb0ELb0ELb0ELb1ELb1ELb1ELb1ELb0EEENS1_21CollectiveEpilogueFwdINS6_IJSA_SC_SB_EEES9_SE_SG_Li256ELb1ELb1ELb1ELb0EEENS1_36VarlenDynamicPersistentTileSchedulerILi128ELi64ELi256ELi128ELb1ELb1ELb1ELb1ELb0ELb1EEEEEEEEEvNT_6ParamsE)
        .other          _ZN7cutlass13device_kernelIN5flash11enable_sm90INS1_16FlashAttnFwdSm90INS1_25CollectiveMainloopFwdSm90ILi2EN4cute5tupleIJNS5_1CILi1EEES8_S8_EEENS6_IJNS7_ILi128EEENS7_ILi64EEENS7_ILi256EEEEEELi256ENS_6half_tEfNS_4arch4Sm90ELb0ELb1ELb0ELb1ELb0ELb0ELb0ELb1ELb1ELb1ELb1ELb0EEENS1_21CollectiveEpilogueFwdINS6_IJSA_SC_SB_EEES9_SE_SG_Li256ELb1ELb1ELb1ELb0EEENS1_36VarlenDynamicPersistentTileSchedulerILi128ELi64ELi256ELi128ELb1ELb1ELb1ELb1ELb0ELb1EEEEEEEEEvNT_6ParamsE,@"STO_CUDA_ENTRY STV_DEFAULT"
_ZN7cutlass13device_kernelIN5flash11enable_sm90INS1_16FlashAttnFwdSm90INS1_25CollectiveMainloopFwdSm90ILi2EN4cute5tupleIJNS5_1CILi1EEES8_S8_EEENS6_IJNS7_ILi128EEENS7_ILi64EEENS7_ILi256EEEEEELi256ENS_6half_tEfNS_4arch4Sm90ELb0ELb1ELb0ELb1ELb0ELb0ELb0ELb1ELb1ELb1ELb1ELb0EEENS1_21CollectiveEpilogueFwdINS6_IJSA_SC_SB_EEES9_SE_SG_Li256ELb1ELb1ELb1ELb0EEENS1_36VarlenDynamicPersistentTileSchedulerILi128ELi64ELi256ELi128ELb1ELb1ELb1ELb1ELb0ELb1EEEEEEEEEvNT_6ParamsE:
[----:B------:R-:W-:Y:S01]  /*0000*/  LDC R1, c[0x0][0x37c] ;  /* 0x0000df00ff017b82 */ /* 0x000fe20000000800 */
[----:B------:R-:W-:Y:S05]  /*0010*/  EXIT ;  /* 0x000000000000794d */ /* 0x000fea0003800000 */
.L_x_4:
        /* <DEDUP_REMOVED lines=14> */
.L_x_13:


//--------------------- .text._ZN7cutlass13device_kernelIN5flash11enable_sm90INS1_16FlashAttnFwdSm90INS1_25CollectiveMainloopFwdSm90ILi2EN4cute5tupleIJNS5_1CILi1EEES8_S8_EEENS6_IJNS7_ILi128EEENS7_ILi64EEENS7_ILi256EEEEEELi256ENS_6half_tEfNS_4arch4Sm90ELb0ELb1ELb0ELb1ELb0ELb1ELb0ELb1ELb1ELb1ELb1ELb0EEENS1_21CollectiveEpilogueFwdINS6_IJSA_SC_SB_EEES9_SE_SG_Li256ELb1ELb1ELb1ELb0EEENS1_36VarlenDynamicPersistentTileSchedulerILi128ELi64ELi256ELi128ELb1ELb1ELb1ELb1ELb0ELb1EEEEEEEEEvNT_6ParamsE --------------------------
	.section	.text._ZN7cutlass13device_kernelIN5flash11enable_sm90INS1_16FlashAttnFwdSm90INS1_25CollectiveMainloopFwdSm90ILi2EN4cute5tupleIJNS5_1CILi1EEES8_S8_EEENS6_IJNS7_ILi128EEENS7_ILi64EEENS7_ILi256EEEEEELi256ENS_6half_tEfNS_4arch4Sm90ELb0ELb1ELb0ELb1ELb0ELb1ELb0ELb1ELb1ELb1ELb1ELb0EEENS1_21CollectiveEpilogueFwdINS6_IJSA_SC_SB_EEES9_SE_SG_Li256ELb1ELb1ELb1ELb0EEENS1_36VarlenDynamicPersistentTileSchedulerILi128ELi64ELi256ELi128ELb1ELb1ELb1ELb1ELb0ELb1EEEEEEEEEvNT_6ParamsE,"ax",@progbits
	.align	128
.text._ZN7cutlass13device_kernelIN5flash11enable_sm90INS1_16FlashAttnFwdSm90INS1_25CollectiveMainloopFwdSm90ILi2EN4cute5tupleIJNS5_1CILi1EEES8_S8_EEENS6_IJNS7_ILi128EEENS7_ILi64EEENS7_ILi256EEEEEELi256ENS_6half_tEfNS_4arch4Sm90ELb0ELb1ELb0ELb1ELb0ELb1ELb0ELb1ELb1ELb1ELb1ELb0EEENS1_21CollectiveEpilogueFwdINS6_IJSA_SC_SB_EEES9_SE_SG_Li256ELb1ELb1ELb1ELb0EEENS1_36VarlenDynamicPersistentTileSchedulerILi128ELi64ELi256ELi128ELb1ELb1ELb1ELb1ELb0ELb1EEEEEEEEEvNT_6ParamsE:
        .type           _ZN7cutlass13device_kernelIN5flash11enable_sm90INS1_16FlashAttnFwdSm90INS1_25CollectiveMainloopFwdSm90ILi2EN4cute5tupleIJNS5_1CILi1EEES8_S8_EEENS6_IJNS7_ILi128EEENS7_ILi64EEENS7_ILi256EEEEEELi256ENS_6half_tEfNS_4arch4Sm90ELb0ELb1ELb0ELb1ELb0ELb1ELb0ELb1ELb1ELb1ELb1ELb0EEENS1_21CollectiveEpilogueFwdINS6_IJSA_SC_SB_EEES9_SE_SG_Li256ELb1ELb1ELb1ELb0EEENS1_36VarlenDynamicPersistentTileSchedulerILi128ELi64ELi256ELi128ELb1ELb1ELb1ELb1ELb0ELb1EEEEEEEEEvNT_6ParamsE,@function
        .size           _ZN7cutlass13device_kernelIN5flash11enable_sm90INS1_16FlashAttnFwdSm90INS1_25CollectiveMainloopFwdSm90ILi2EN4cute5tupleIJNS5_1CILi1EEES8_S8_EEENS6_IJNS7_ILi128EEENS7_ILi64EEENS7_ILi256EEEEEELi256ENS_6half_tEfNS_4arch4Sm90ELb0ELb1ELb0ELb1ELb0ELb1ELb0ELb1ELb1ELb1ELb1ELb0EEENS1_21CollectiveEpilogueFwdINS6_IJSA_SC_SB_EEES9_SE_SG_Li256ELb1ELb1ELb1ELb0EEENS1_36VarlenDynamicPersistentTileSchedulerILi128ELi64ELi256ELi128ELb1ELb1ELb1ELb1ELb0ELb1EEEEEEEEEvNT_6ParamsE,(.L_x_14 - _ZN7cutlass13device_kernelIN5flash11enable_sm90INS1_16FlashAttnFwdSm90INS1_25CollectiveMainloopFwdSm90ILi2EN4cute5tupleIJNS5_1CILi1EEES8_S8_EEENS6_IJNS7_ILi128EEENS7_ILi64EEENS7_ILi256EEEEEELi256ENS_6half_tEfNS_4arch4Sm90ELb0ELb1ELb0ELb1ELb0ELb1ELb0ELb1ELb1ELb1ELb1ELb0EEENS1_21CollectiveEpilogueFwdINS6_IJSA_SC_SB_EEES9_SE_SG_Li256ELb1ELb1ELb1ELb0EEENS1_36VarlenDynamicPersistentTileSchedulerILi128ELi64ELi256ELi128ELb1ELb1ELb1ELb1ELb0ELb1EEEEEEEEEvNT_6ParamsE)
        .other          _ZN7cutlass13device_kernelIN5flash11enable_sm90INS1_16FlashAttnFwdSm90INS1_25CollectiveMainloopFwdSm90ILi2EN4cute5tupleIJNS5_1CILi1EEES8_S8_EEENS6_IJNS7_ILi128EEENS7_ILi64EEENS7_ILi256EEEEEELi256ENS_6half_tEfNS_4arch4Sm90ELb0ELb1ELb0ELb1ELb0ELb1ELb0ELb1ELb1ELb1ELb1ELb0EEENS1_21CollectiveEpilogueFwdINS6_IJSA_SC_SB_EEES9_SE_SG_Li256ELb1ELb1ELb1ELb0EEENS1_36VarlenDynamicPersistentTileSchedulerILi128ELi64ELi256ELi128ELb1ELb1ELb1ELb1ELb0ELb1EEEEEEEEEvNT_6ParamsE,@"STO_CUDA_ENTRY STV_DEFAULT"
_ZN7cutlass13device_kernelIN5flash11enable_sm90INS1_16FlashAttnFwdSm90INS1_25CollectiveMainloopFwdSm90ILi2EN4cute5tupleIJNS5_1CILi1EEES8_S8_EEENS6_IJNS7_ILi128EEENS7_ILi64EEENS7_ILi256EEEEEELi256ENS_6half_tEfNS_4arch4Sm90ELb0ELb1ELb0ELb1ELb0ELb1ELb0ELb1ELb1ELb1ELb1ELb0EEENS1_21CollectiveEpilogueFwdINS6_IJSA_SC_SB_EEES9_SE_SG_Li256ELb1ELb1ELb1ELb0EEENS1_36VarlenDynamicPersistentTileSchedulerILi128ELi64ELi256ELi128ELb1ELb1ELb1ELb1ELb0ELb1EEEEEEEEEvNT_6ParamsE:
[----:B------:R-:W-:Y:S01]  /*0000*/  LDC R1, c[0x0][0x37c] ;  /* 0x0000df00ff017b82 */ /* 0x000fe20000000800 */
[----:B------:R-:W-:Y:S05]  /*0010*/  EXIT ;  /* 0x000000000000794d */ /* 0x000fea0003800000 */
.L_x_5:
        /* <DEDUP_REMOVED lines=14> */
.L_x_14:


//--------------------- .text._ZN7cutlass13device_kernelIN5flash11enable_sm90INS1_16FlashAttnFwdSm90INS1_25CollectiveMainloopFwdSm90ILi2EN4cute5tupleIJNS5_1CILi1EEES8_S8_EEENS6_IJNS7_ILi128EEENS7_ILi80EEENS7_ILi256EEEEEELi256ENS_6half_tEfNS_4arch4Sm90ELb1ELb0ELb0ELb0ELb0ELb0ELb0ELb1ELb1ELb1ELb1ELb0EEENS1_21CollectiveEpilogueFwdINS6_IJSA_SC_SB_EEES9_SE_SG_Li256ELb0ELb1ELb1ELb0EEENS1_19SingleTileSchedulerILb0ELb1ELb1ELi128EEEEEEEEEvNT_6ParamsE --------------------------
	.section	.text._ZN7cutlass13device_kernelIN5flash11enable_sm90INS1_16FlashAttnFwdSm90INS1_25CollectiveMainloopFwdSm90ILi2EN4cute5tupleIJNS5_1CILi1EEES8_S8_EEENS6_IJNS7_ILi128EEENS7_ILi80EEENS7_ILi256EEEEEELi256ENS_6half_tEfNS_4arch4Sm90ELb1ELb0ELb0ELb0ELb0ELb0ELb0ELb1ELb1ELb1ELb1ELb0EEENS1_21CollectiveEpilogueFwdINS6_IJSA_SC_SB_EEES9_SE_SG_Li256ELb0ELb1ELb1ELb0EEENS1_19SingleTileSchedulerILb0ELb1ELb1ELi128EEEEEEEEEvNT_6ParamsE,"ax",@progbits
	.align	128
.text._ZN7cutlass13device_kernelIN5flash11enable_sm90INS1_16FlashAttnFwdSm90INS1_25CollectiveMainloopFwdSm90ILi2EN4cute5tupleIJNS5_1CILi1EEES8_S8_EEENS6_IJNS7_ILi128EEENS7_ILi80EEENS7_ILi256EEEEEELi256ENS_6half_tEfNS_4arch4Sm90ELb1ELb0ELb0ELb0ELb0ELb0ELb0ELb1ELb1ELb1ELb1ELb0EEENS1_21CollectiveEpilogueFwdINS6_IJSA_SC_SB_EEES9_SE_SG_Li256ELb0ELb1ELb1ELb0EEENS1_19SingleTileSchedulerILb0ELb1ELb1ELi128EEEEEEEEEvNT_6ParamsE:
        .type           _ZN7cutlass13device_kernelIN5flash11enable_sm90INS1_16FlashAttnFwdSm90INS1_25CollectiveMainloopFwdSm90ILi2EN4cute5tupleIJNS5_1CILi1EEES8_S8_EEENS6_IJNS7_ILi128EEENS7_ILi80EEENS7_ILi256EEEEEELi256ENS_6half_tEfNS_4arch4Sm90ELb1ELb0ELb0ELb0ELb0ELb0ELb0ELb1ELb1ELb1ELb1ELb0EEENS1_21CollectiveEpilogueFwdINS6_IJSA_SC_SB_EEES9_SE_SG_Li256ELb0ELb1ELb1ELb0EEENS1_19SingleTileSchedulerILb0ELb1ELb1ELi128EEEEEEEEEvNT_6ParamsE,@function
        .size           _ZN7cutlass13device_kernelIN5flash11enable_sm90INS1_16FlashAttnFwdSm90INS1_25CollectiveMainloopFwdSm90ILi2EN4cute5tupleIJNS5_1CILi1EEES8_S8_EEENS6_IJNS7_ILi128EEENS7_ILi80EEENS7_ILi256EEEEEELi256ENS_6half_tEfNS_4arch4Sm90ELb1ELb0ELb0ELb0ELb0ELb0ELb0ELb1ELb1ELb1ELb1ELb0EEENS1_21CollectiveEpilogueFwdINS6_IJSA_SC_SB_EEES9_SE_SG_Li256ELb0ELb1ELb1ELb0EEENS1_19SingleTileSchedulerILb0ELb1ELb1ELi128EEEEEEEEEvNT_6ParamsE,(.L_x_15 - _ZN7cutlass13device_kernelIN5flash11enable_sm90INS1_16FlashAttnFwdSm90INS1_25CollectiveMainloopFwdSm90ILi2EN4cute5tupleIJNS5_1CILi1EEES8_S8_EEENS6_IJNS7_ILi128EEENS7_ILi80EEENS7_ILi256EEEEEELi256ENS_6half_tEfNS_4arch4Sm90ELb1ELb0ELb0ELb0ELb0ELb0ELb0ELb1ELb1ELb1ELb1ELb0EEENS1_21CollectiveEpilogueFwdINS6_IJSA_SC_SB_EEES9_SE_SG_Li256ELb0ELb1ELb1ELb0EEENS1_19SingleTileSchedulerILb0ELb1ELb1ELi128EEEEEEEEEvNT_6ParamsE)
        .other          _ZN7cutlass13device_kernelIN5flash11enable_sm90INS1_16FlashAttnFwdSm90INS1_25CollectiveMainloopFwdSm90ILi2EN4cute5tupleIJNS5_1CILi1EEES8_S8_EEENS6_IJNS7_ILi128EEENS7_ILi80EEENS7_ILi256EEEEEELi256ENS_6half_tEfNS_4arch4Sm90ELb1ELb0ELb0ELb0ELb0ELb0ELb0ELb1ELb1ELb1ELb1ELb0EEENS1_21CollectiveEpilogueFwdINS6_IJSA_SC_SB_EEES9_SE_SG_Li256ELb0ELb1ELb1ELb0EEENS1_19SingleTileSchedulerILb0ELb1ELb1ELi128EEEEEEEEEvNT_6ParamsE,@"STO_CUDA_ENTRY STV_DEFAULT"
_ZN7cutlass13device_kernelIN5flash11enable_sm90INS1_16FlashAttnFwdSm90INS1_25CollectiveMainloopFwdSm90ILi2EN4cute5tupleIJNS5_1CILi1EEES8_S8_EEENS6_IJNS7_ILi128EEENS7_ILi80EEENS7_ILi256EEEEEELi256ENS_6half_tEfNS_4arch4Sm90ELb1ELb0ELb0ELb0ELb0ELb0ELb0ELb1ELb1ELb1ELb1ELb0EEENS1_21CollectiveEpilogueFwdINS6_IJSA_SC_SB_EEES9_SE_SG_Li256ELb0ELb1ELb1ELb0EEENS1_19SingleTileSchedulerILb0ELb1ELb1ELi128EEEEEEEEEvNT_6ParamsE:
[----:B------:R-:W-:Y:S01]  /*0000*/  LDC R1, c[0x0][0x37c] ;  /* 0x0000df00ff017b82 */ /* 0x000fe20000000800 */
[----:B------:R-:W-:Y:S05]  /*0010*/  EXIT ;  /* 0x000000000000794d */ /* 0x000fea0003800000 */
.L_x_6:
        /* <DEDUP_REMOVED lines=14> */
.L_x_15:


//--------------------- .text._ZN7cutlass13device_kernelIN5flash11enable_sm90INS1_16FlashAttnFwdSm90INS1_25CollectiveMainloopFwdSm90ILi2EN4cute5tupleIJNS5_1CILi1EEES8_S8_EEENS6_IJNS7_ILi128EEENS7_ILi80EEENS7_ILi256EEEEEELi256ENS_6half_tEfNS_4arch4Sm90ELb1ELb0ELb0ELb1ELb0ELb0ELb0ELb1ELb1ELb1ELb1ELb0EEENS1_21CollectiveEpilogueFwdINS6_IJSA_SC_SB_EEES9_SE_SG_Li256ELb1ELb1ELb1ELb0EEENS1_36VarlenDynamicPersistentTileSchedulerILi128ELi80ELi256ELi128ELb1ELb1ELb1ELb1ELb1ELb1EEEEEEEEEvNT_6ParamsE --------------------------
	.section	.text._ZN7cutlass13device_kernelIN5flash11enable_sm90INS1_16FlashAttnFwdSm90INS1_25CollectiveMainloopFwdSm90ILi2EN4cute5tupleIJNS5_1CILi1EEES8_S8_EEENS6_IJNS7_ILi128EEENS7_ILi80EEENS7_ILi256EEEEEELi256ENS_6half_tEfNS_4arch4Sm90ELb1ELb0ELb0ELb1ELb0ELb0ELb0ELb1ELb1ELb1ELb1ELb0EEENS1_21CollectiveEpilogueFwdINS6_IJSA_SC_SB_EEES9_SE_SG_Li256ELb1ELb1ELb1ELb0EEENS1_36VarlenDynamicPersistentTileSchedulerILi128ELi80ELi256ELi128ELb1ELb1ELb1ELb1ELb1ELb1EEEEEEEEEvNT_6ParamsE,"ax",@progbits
	.align	128
.text._ZN7cutlass13device_kernelIN5flash11enable_sm90INS1_16FlashAttnFwdSm90INS1_25CollectiveMainloopFwdSm90ILi2EN4cute5tupleIJNS5_1CILi1EEES8_S8_EEENS6_IJNS7_ILi128EEENS7_ILi80EEENS7_ILi256EEEEEELi256ENS_6half_tEfNS_4arch4Sm90ELb1ELb0ELb0ELb1ELb0ELb0ELb0ELb1ELb1ELb1ELb1ELb0EEENS1_21CollectiveEpilogueFwdINS6_IJSA_SC_SB_EEES9_SE_SG_Li256ELb1ELb1ELb1ELb0EEENS1_36VarlenDynamicPersistentTileSchedulerILi128ELi80ELi256ELi128ELb1ELb1ELb1ELb1ELb1ELb1EEEEEEEEEvNT_6ParamsE:
        .type           _ZN7cutlass13device_kernelIN5flash11enable_sm90INS1_16FlashAttnFwdSm90INS1_25CollectiveMainloopFwdSm90ILi2EN4cute5tupleIJNS5_1CILi1EEES8_S8_EEENS6_IJNS7_ILi128EEENS7_ILi80EEENS7_ILi256EEEEEELi256ENS_6half_tEfNS_4arch4Sm90ELb1ELb0ELb0ELb1ELb0ELb0ELb0ELb1ELb1ELb1ELb1ELb0EEENS1_21CollectiveEpilogueFwdINS6_IJSA_SC_SB_EEES9_SE_SG_Li256ELb1ELb1ELb1ELb0EEENS1_36VarlenDynamicPersistentTileSchedulerILi128ELi80ELi256ELi128ELb1ELb1ELb1ELb1ELb1ELb1EEEEEEEEEvNT_6ParamsE,@function
        .size           _ZN7cutlass13device_kernelIN5flash11enable_sm90INS1_16FlashAttnFwdSm90INS1_25CollectiveMainloopFwdSm90ILi2EN4cute5tupleIJNS5_1CILi1EEES8_S8_EEENS6_IJNS7_ILi128EEENS7_ILi80EEENS7_ILi256EEEEEELi256ENS_6half_tEfNS_4arch4Sm90ELb1ELb0ELb0ELb1ELb0ELb0ELb0ELb1ELb1ELb1ELb1ELb0EEENS1_21CollectiveEpilogueFwdINS6_IJSA_SC_SB_EEES9_SE_SG_Li256ELb1ELb1ELb1ELb0EEENS1_36VarlenDynamicPersistentTileSchedulerILi128ELi80ELi256ELi128ELb1ELb1ELb1ELb1ELb1ELb1EEEEEEEEEvNT_6ParamsE,(.L_x_16 - _ZN7cutlass13device_kernelIN5flash11enable_sm90INS1_16FlashAttnFwdSm90INS1_25CollectiveMainloopFwdSm90ILi2EN4cute5tupleIJNS5_1CILi1EEES8_S8_EEENS6_IJNS7_ILi128EEENS7_ILi80EEENS7_ILi256EEEEEELi256ENS_6half_tEfNS_4arch4Sm90ELb1ELb0ELb0ELb1ELb0ELb0ELb0ELb1ELb1ELb1ELb1ELb0EEENS1_21CollectiveEpilogueFwdINS6_IJSA_SC_SB_EEES9_SE_SG_Li256ELb1ELb1ELb1ELb0EEENS1_36VarlenDynamicPersistentTileSchedulerILi128ELi80ELi256ELi128ELb1ELb1ELb1ELb1ELb1ELb1EEEEEEEEEvNT_6ParamsE)
        .other          _ZN7cutlass13device_kernelIN5flash11enable_sm90INS1_16FlashAttnFwdSm90INS1_25CollectiveMainloopFwdSm90ILi2EN4cute5tupleIJNS5_1CILi1EEES8_S8_EEENS6_IJNS7_ILi128EEENS7_ILi80EEENS7_ILi256EEEEEELi256ENS_6half_tEfNS_4arch4Sm90ELb1ELb0ELb0ELb1ELb0ELb0ELb0ELb1ELb1ELb1ELb1ELb0EEENS1_21CollectiveEpilogueFwdINS6_IJSA_SC_SB_EEES9_SE_SG_Li256ELb1ELb1ELb1ELb0EEENS1_36VarlenDynamicPersistentTileSchedulerILi128ELi80ELi256ELi128ELb1ELb1ELb1ELb1ELb1ELb1EEEEEEEEEvNT_6ParamsE,@"STO_CUDA_ENTRY STV_DEFAULT"
_ZN7cutlass13device_kernelIN5flash11enable_sm90INS1_16FlashAttnFwdSm90INS1_25CollectiveMainloopFwdSm90ILi2EN4cute5tupleIJNS5_1CILi1EEES8_S8_EEENS6_IJNS7_ILi128EEENS7_ILi80EEENS7_ILi256EEEEEELi256ENS_6half_tEfNS_4arch4Sm90ELb1ELb0ELb0ELb1ELb0ELb0ELb0ELb1ELb1ELb1ELb1ELb0EEENS1_21CollectiveEpilogueFwdINS6_IJSA_SC_SB_EEES9_SE_SG_Li256ELb1ELb1ELb1ELb0EEENS1_36VarlenDynamicPersistentTileSchedulerILi128ELi80ELi256ELi128ELb1ELb1ELb1ELb1ELb1ELb1EEEEEEEEEvNT_6ParamsE:
[----:B------:R-:W-:Y:S01]  /*0000*/  LDC R1, c[0x0][0x37c] ;  /* 0x0000df00ff017b82 */ /* 0x000fe20000000800 */
[----:B------:R-:W-:Y:S05]  /*0010*/  EXIT ;  /* 0x000000000000794d */ /* 0x000fea0003800000 */
.L_x_7:
        /* <DEDUP_REMOVED lines=14> */
.L_x_16:


//--------------------- .text._ZN7cutlass13device_kernelIN5flash11enable_sm90INS1_16FlashAttnFwdSm90INS1_25CollectiveMainloopFwdSm90ILi2EN4cute5tupleIJNS5_1CILi1EEES8_S8_EEENS6_IJNS7_ILi128EEENS7_ILi80EEENS7_ILi256EEEEEELi256ENS_6half_tEfNS_4arch4Sm90ELb1ELb0ELb0ELb1ELb0ELb1ELb0ELb1ELb1ELb1ELb1ELb0EEENS1_21CollectiveEpilogueFwdINS6_IJSA_SC_SB_EEES9_SE_SG_Li256ELb1ELb1ELb1ELb0EEENS1_36VarlenDynamicPersistentTileSchedulerILi128ELi80ELi256ELi128ELb1ELb1ELb1ELb1ELb1ELb1EEEEEEEEEvNT_6ParamsE --------------------------
	.section	.text._ZN7cutlass13device_kernelIN5flash11enable_sm90INS1_16FlashAttnFwdSm90INS1_25CollectiveMainloopFwdSm90ILi2EN4cute5tupleIJNS5_1CILi1EEES8_S8_EEENS6_IJNS7_ILi128EEENS7_ILi80EEENS7_ILi256EEEEEELi256ENS_6half_tEfNS_4arch4Sm90ELb1ELb0ELb0ELb1ELb0ELb1ELb0ELb1ELb1ELb1ELb1ELb0EEENS1_21CollectiveEpilogueFwdINS6_IJSA_SC_SB_EEES9_SE_SG_Li256ELb1ELb1ELb1ELb0EEENS1_36VarlenDynamicPersistentTileSchedulerILi128ELi80ELi256ELi128ELb1ELb1ELb1ELb1ELb1ELb1EEEEEEEEEvNT_6ParamsE,"ax",@progbits
	.align	128
.text._ZN7cutlass13device_kernelIN5flash11enable_sm90INS1_16FlashAttnFwdSm90INS1_25CollectiveMainloopFwdSm90ILi2EN4cute5tupleIJNS5_1CILi1EEES8_S8_EEENS6_IJNS7_ILi128EEENS7_ILi80EEENS7_ILi256EEEEEELi256ENS_6half_tEfNS_4arch4Sm90ELb1ELb0ELb0ELb1ELb0ELb1ELb0ELb1ELb1ELb1ELb1ELb0EEENS1_21CollectiveEpilogueFwdINS6_IJSA_SC_SB_EEES9_SE_SG_Li256ELb1ELb1ELb1ELb0EEENS1_36VarlenDynamicPersistentTileSchedulerILi128ELi80ELi256ELi128ELb1ELb1ELb1ELb1ELb1ELb1EEEEEEEEEvNT_6ParamsE:
        .type           _ZN7cutlass13device_kernelIN5flash11enable_sm90INS1_16FlashAttnFwdSm90INS1_25CollectiveMainloopFwdSm90ILi2EN4cute5tupleIJNS5_1CILi1EEES8_S8_EEENS6_IJNS7_ILi128EEENS7_ILi80EEENS7_ILi256EEEEEELi256ENS_6half_tEfNS_4arch4Sm90ELb1ELb0ELb0ELb1ELb0ELb1ELb0ELb1ELb1ELb1ELb1ELb0EEENS1_21CollectiveEpilogueFwdINS6_IJSA_SC_SB_EEES9_SE_SG_Li256ELb1ELb1ELb1ELb0EEENS1_36VarlenDynamicPersistentTileSchedulerILi128ELi80ELi256ELi128ELb1ELb1ELb1ELb1ELb1ELb1EEEEEEEEEvNT_6ParamsE,@function
        .size           _ZN7cutlass13device_kernelIN5flash11enable_sm90INS1_16FlashAttnFwdSm90INS1_25CollectiveMainloopFwdSm90ILi2EN4cute5tupleIJNS5_1CILi1EEES8_S8_EEENS6_IJNS7_ILi128EEENS7_ILi80EEENS7_ILi256EEEEEELi256ENS_6half_tEfNS_4arch4Sm90ELb1ELb0ELb0ELb1ELb0ELb1ELb0ELb1ELb1ELb1ELb1ELb0EEENS1_21CollectiveEpilogueFwdINS6_IJSA_SC_SB_EEES9_SE_SG_Li256ELb1ELb1ELb1ELb0EEENS1_36VarlenDynamicPersistentTileSchedulerILi128ELi80ELi256ELi128ELb1ELb1ELb1ELb1ELb1ELb1EEEEEEEEEvNT_6ParamsE,(.L_x_17 - _ZN7cutlass13device_kernelIN5flash11enable_sm90INS1_16FlashAttnFwdSm90INS1_25CollectiveMainloopFwdSm90ILi2EN4cute5tupleIJNS5_1CILi1EEES8_S8_EEENS6_IJNS7_ILi128EEENS7_ILi80EEENS7_ILi256EEEEEELi256ENS_6half_tEfNS_4arch4Sm90ELb1ELb0ELb0ELb1ELb0ELb1ELb0ELb1ELb1ELb1ELb1ELb0EEENS1_21CollectiveEpilogueFwdINS6_IJSA_SC_SB_EEES9_SE_SG_Li256ELb1ELb1ELb1ELb0EEENS1_36VarlenDynamicPersistentTileSchedulerILi128ELi80ELi256ELi128ELb1ELb1ELb1ELb1ELb1ELb1EEEEEEEEEvNT_6ParamsE)
        .other          _ZN7cutlass13device_kernelIN5flash11enable_sm90INS1_16FlashAttnFwdSm90INS1_25CollectiveMainloopFwdSm90ILi2EN4cute5tupleIJNS5_1CILi1EEES8_S8_EEENS6_IJNS7_ILi128EEENS7_ILi80EEENS7_ILi256EEEEEELi256ENS_6half_tEfNS_4arch4Sm90ELb1ELb0ELb0ELb1ELb0ELb1ELb0ELb1ELb1ELb1ELb1ELb0EEENS1_21CollectiveEpilogueFwdINS6_IJSA_SC_SB_EEES9_SE_SG_Li256ELb1ELb1ELb1ELb0EEENS1_36VarlenDynamicPersistentTileSchedulerILi128ELi80ELi256ELi128ELb1ELb1ELb1ELb1ELb1ELb1EEEEEEEEEvNT_6ParamsE,@"STO_CUDA_ENTRY STV_DEFAULT"
_ZN7cutlass13device_kernelIN5flash11enable_sm90INS1_16FlashAttnFwdSm90INS1_25CollectiveMainloopFwdSm90ILi2EN4cute5tupleIJNS5_1CILi1EEES8_S8_EEENS6_IJNS7_ILi128EEENS7_ILi80EEENS7_ILi256EEEEEELi256ENS_6half_tEfNS_4arch4Sm90ELb1ELb0ELb0ELb1ELb0ELb1ELb0ELb1ELb1ELb1ELb1ELb0EEENS1_21CollectiveEpilogueFwdINS6_IJSA_SC_SB_EEES9_SE_SG_Li256ELb1ELb1ELb1ELb0EEENS1_36VarlenDynamicPersistentTileSchedulerILi128ELi80ELi256ELi128ELb1ELb1ELb1ELb1ELb1ELb1EEEEEEEEEvNT_6ParamsE:
[----:B------:R-:W-:Y:S01]  /*0000*/  LDC R1, c[0x0][0x37c] ;  /* 0x0000df00ff017b82 */ /* 0x000fe20000000800 */
[----:B------:R-:W-:Y:S05]  /*0010*/  EXIT ;  /* 0x000000000000794d */ /* 0x000fea0003800000 */
.L_x_8:
        /* <DEDUP_REMOVED lines=14> */
.L_x_17:


//--------------------- .nv.shared.reserved.0     --------------------------
	.section	.nv.shared.reserved.0,"aw",@nobits
	.weak		__nv_reservedSMEM_offset_0_alias
	.size		__nv_reservedSMEM_offset_0_alias, 0, 64
	.other		__nv_reservedSMEM_offset_0_alias,@"STO_CUDA_RESERVED_SHARED STV_DEFAULT"
__nv_reservedSMEM_offset_0_alias:
	.zero		0
	.zero		64


//--------------------- .nv.global                --------------------------
	.section	.nv.global,"aw",@nobits
.nv.global:
	.type		_ZN72_INTERNAL_c3e78f57_36_flash_fwd_hdim256_fp16_split_sm90_cu_ceb34e2a_37074cute1_E,@object
	.size		_ZN72_INTERNAL_c3e78f57_36_flash_fwd_hdim256_fp16_split_sm90_cu_ceb34e2a_37074cute1_E,(_ZN72_INTERNAL_c3e78f57_36_flash_fwd_hdim256_fp16_split_sm90_cu_ceb34e2a_37074cuda3std3__45__cpo6cbeginE - _ZN72_INTERNAL_c3e78f57_36_flash_fwd_hdim256_fp16_split_sm90_cu_ceb34e2a_37074cute1_E)
_ZN72_INTERNAL_c3e78f57_36_flash_fwd_hdim256_fp16_split_sm90_cu_ceb34e2a_37074cute1_E:
	.zero		1
	.type		_ZN72_INTERNAL_c3e78f57_36_flash_fwd_hdim256_fp16_split_sm90_cu_ceb34e2a_37074cuda3std3__45__cpo6cbeginE,@object
	.size		_ZN72_INTERNAL_c3e78f57_36_flash_fwd_hdim256_fp16_split_sm90_cu_ceb34e2a_37074cuda3std3__45__cpo6cbeginE,(_ZN72_INTERNAL_c3e78f57_36_flash_fwd_hdim256_fp16_split_sm90_cu_ceb34e2a_37074cuda3std3__48in_placeE - _ZN72_INTERNAL_c3e78f57_36_flash_fwd_hdim256_fp16_split_sm90_cu_ceb34e2a_37074cuda3std3__45__cpo6cbeginE)
_ZN72_INTERNAL_c3e78f57_36_flash_fwd_hdim256_fp16_split_sm90_cu_ceb34e2a_37074cuda3std3__45__cpo6cbeginE:
	.zero		1
	.type		_ZN72_INTERNAL_c3e78f57_36_flash_fwd_hdim256_fp16_split_sm90_cu_ceb34e2a_37074cuda3std3__48in_placeE,@object
	.size		_ZN72_INTERNAL_c3e78f57_36_flash_fwd_hdim256_fp16_split_sm90_cu_ceb34e2a_37074cuda3std3__48in_placeE,(_ZN72_INTERNAL_c3e78f57_36_flash_fwd_hdim256_fp16_split_sm90_cu_ceb34e2a_37074cuda3std6ranges3__45__cpo9iter_moveE - _ZN72_INTERNAL_c3e78f57_36_flash_fwd_hdim256_fp16_split_sm90_cu_ceb34e2a_37074cuda3std3__48in_placeE)
_ZN72_INTERNAL_c3e78f57_36_flash_fwd_hdim256_fp16_split_sm90_cu_ceb34e2a_37074cuda3std3__48in_placeE:
	.zero		1
	.type		_ZN72_INTERNAL_c3e78f57_36_flash_fwd_hdim256_fp16_split_sm90_cu_ceb34e2a_37074cuda3std6ranges3__45__cpo9iter_moveE,@object
	.size		_ZN72_INTERNAL_c3e78f57_36_flash_fwd_hdim256_fp16_split_sm90_cu_ceb34e2a_37074cuda3std6ranges3__45__cpo9iter_moveE,(_ZN72_INTERNAL_c3e78f57_36_flash_fwd_hdim256_fp16_split_sm90_cu_ceb34e2a_37074cuda3std3__45__cpo5beginE - _ZN72_INTERNAL_c3e78f57_36_flash_fwd_hdim256_fp16_split_sm90_cu_ceb34e2a_37074cuda3std6ranges3__45__cpo9iter_moveE)
_ZN72_INTERNAL_c3e78f57_36_flash_fwd_hdim256_fp16_split_sm90_cu_ceb34e2a_37074cuda3std6ranges3__45__cpo9iter_moveE:
	.zero		1
	.type		_ZN72_INTERNAL_c3e78f57_36_flash_fwd_hdim256_fp16_split_sm90_cu_ceb34e2a_37074cuda3std3__45__cpo5beginE,@object
	.size		_ZN72_INTERNAL_c3e78f57_36_flash_fwd_hdim256_fp16_split_sm90_cu_ceb34e2a_37074cuda3std3__45__cpo5beginE,(_ZN72_INTERNAL_c3e78f57_36_flash_fwd_hdim256_fp16_split_sm90_cu_ceb34e2a_37074cuda3std3__474_GLOBAL__N__c3e78f57_36_flash_fwd_hdim256_fp16_split_sm90_cu_ceb34e2a_37076ignoreE - _ZN72_INTERNAL_c3e78f57_36_flash_fwd_hdim256_fp16_split_sm90_cu_ceb34e2a_37074cuda3std3__45__cpo5beginE)
_ZN72_INTERNAL_c3e78f57_36_flash_fwd_hdim256_fp16_split_sm90_cu_ceb34e2a_37074cuda3std3__45__cpo5beginE:
	.zero		1
	.type		_ZN72_INTERNAL_c3e78f57_36_flash_fwd_hdim256_fp16_split_sm90_cu_ceb34e2a_37074cuda3std3__474_GLOBAL__N__c3e78f57_36_flash_fwd_hdim256_fp16_split_sm90_cu_ceb34e2a_37076ignoreE,@object
	.size		_ZN72_INTERNAL_c3e78f57_36_flash_fwd_hdim256_fp16_split_sm90_cu_ceb34e2a_37074cuda3std3__474_GLOBAL__N__c3e78f57_36_flash_fwd_hdim256_fp16_split_sm90_cu_ceb34e2a_37076ignoreE,(_ZN72_INTERNAL_c3e78f57_36_flash_fwd_hdim256_fp16_split_sm90_cu_ceb34e2a_37074cute7productE - _ZN72_INTERNAL_c3e78f57_36_flash_fwd_hdim256_fp16_split_sm90_cu_ceb34e2a_37074cuda3std3__474_GLOBAL__N__c3e78f57_36_flash_fwd_hdim256_fp16_split_sm90_cu_ceb34e2a_37076ignoreE)
_ZN72_INTERNAL_c3e78f57_36_flash_fwd_hdim256_fp16_split_sm90_cu_ceb34e2a_37074cuda3std3__474_GLOBAL__N__c3e78f57_36_flash_fwd_hdim256_fp16_split_sm90_cu_ceb34e2a_37076ignoreE:
	.zero		1
	.type		_ZN72_INTERNAL_c3e78f57_36_flash_fwd_hdim256_fp16_split_sm90_cu_ceb34e2a_37074cute7productE,@object
	.size		_ZN72_INTERNAL_c3e78f57_36_flash_fwd_hdim256_fp16_split_sm90_cu_ceb34e2a_37074cute7productE,(_ZN72_INTERNAL_c3e78f57_36_flash_fwd_hdim256_fp16_split_sm90_cu_ceb34e2a_37074cuda3std3__45__cpo3endE - _ZN72_INTERNAL_c3e78f57_36_flash_fwd_hdim256_fp16_split_sm90_cu_ceb34e2a_37074cute7productE)
_ZN72_INTERNAL_c3e78f57_36_flash_fwd_hdim256_fp16_split_sm90_cu_ceb34e2a_37074cute7productE:
	.zero		1
	.type		_ZN72_INTERNAL_c3e78f57_36_flash_fwd_hdim256_fp16_split_sm90_cu_ceb34e2a_37074cuda3std3__45__cpo3endE,@object
	.size		_ZN72_INTERNAL_c3e78f57_36_flash_fwd_hdim256_fp16_split_sm90_cu_ceb34e2a_37074cuda3std3__45__cpo3endE,(_ZN72_INTERNAL_c3e78f57_36_flash_fwd_hdim256_fp16_split_sm90_cu_ceb34e2a_37074cuda3std3__419piecewise_constructE - _ZN72_INTERNAL_c3e78f57_36_flash_fwd_hdim256_fp16_split_sm90_cu_ceb34e2a_37074cuda3std3__45__cpo3endE)
_ZN72_INTERNAL_c3e78f57_36_flash_fwd_hdim256_fp16_split_sm90_cu_ceb34e2a_37074cuda3std3__45__cpo3endE:
	.zero		1
	.type		_ZN72_INTERNAL_c3e78f57_36_flash_fwd_hdim256_fp16_split_sm90_cu_ceb34e2a_37074cuda3std3__419piecewise_constructE,@object
	.size		_ZN72_INTERNAL_c3e78f57_36_flash_fwd_hdim256_fp16_split_sm90_cu_ceb34e2a_37074cuda3std3__419piecewise_constructE,(_ZN72_INTERNAL_c3e78f57_36_flash_fwd_hdim256_fp16_split_sm90_cu_ceb34e2a_37074cuda3std3__45__cpo4cendE - _ZN72_INTERNAL_c3e78f57_36_flash_fwd_hdim256_fp16_split_sm90_cu_ceb34e2a_37074cuda3std3__419piecewise_constructE)
_ZN72_INTERNAL_c3e78f57_36_flash_fwd_hdim256_fp16_split_sm90_cu_ceb34e2a_37074cuda3std3__419piecewise_constructE:
	.zero		1
	.type		_ZN72_INTERNAL_c3e78f57_36_flash_fwd_hdim256_fp16_split_sm90_cu_ceb34e2a_37074cuda3std3__45__cpo4cendE,@object
	.size		_ZN72_INTERNAL_c3e78f57_36_flash_fwd_hdim256_fp16_split_sm90_cu_ceb34e2a_37074cuda3std3__45__cpo4cendE,(_ZN72_INTERNAL_c3e78f57_36_flash_fwd_hdim256_fp16_split_sm90_cu_ceb34e2a_37074cuda3std6ranges3__45__cpo4swapE - _ZN72_INTERNAL_c3e78f57_36_flash_fwd_hdim256_fp16_split_sm90_cu_ceb34e2a_37074cuda3std3__45__cpo4cendE)
_ZN72_INTERNAL_c3e78f57_36_flash_fwd_hdim256_fp16_split_sm90_cu_ceb34e2a_37074cuda3std3__45__cpo4cendE:
	.zero		1
	.type		_ZN72_INTERNAL_c3e78f57_36_flash_fwd_hdim256_fp16_split_sm90_cu_ceb34e2a_37074cuda3std6ranges3__45__cpo4swapE,@object
	.size		_ZN72_INTERNAL_c3e78f57_36_flash_fwd_hdim256_fp16_split_sm90_cu_ceb34e2a_37074cuda3std6ranges3__45__cpo4swapE,(.L_7 - _ZN72_INTERNAL_c3e78f57_36_flash_fwd_hdim256_fp16_split_sm90_cu_ceb34e2a_37074cuda3std6ranges3__45__cpo4swapE)
_ZN72_INTERNAL_c3e78f57_36_flash_fwd_hdim256_fp16_split_sm90_cu_ceb34e2a_37074cuda3std6ranges3__45__cpo4swapE:
	.zero		1
.L_7:


//--------------------- .nv.constant0._ZN7cutlass13device_kernelIN5flash11enable_sm90INS1_16FlashAttnFwdSm90INS1_25CollectiveMainloopFwdSm90ILi2EN4cute5tupleIJNS5_1CILi1EEES8_S8_EEENS6_IJNS7_ILi128EEENS7_ILi80EEENS7_ILi256EEEEEELi256ENS_6half_tEfNS_4arch4Sm90ELb0ELb0ELb0ELb0ELb0ELb0ELb0ELb1ELb1ELb1ELb1ELb0EEENS1_21CollectiveEpilogueFwdINS6_IJSA_SC_SB_EEES9_SE_SG_Li256ELb0ELb1ELb1ELb0EEENS1_19SingleTileSchedulerILb0ELb1ELb1ELi128EEEEEEEEEvNT_6ParamsE --------------------------
	.section	.nv.constant0._ZN7cutlass13device_kernelIN5flash11enable_sm90INS1_16FlashAttnFwdSm90INS1_25CollectiveMainloopFwdSm90ILi2EN4cute5tupleIJNS5_1CILi1EEES8_S8_EEENS6_IJNS7_ILi128EEENS7_ILi80EEENS7_ILi256EEEEEELi256ENS_6half_tEfNS_4arch4Sm90ELb0ELb0ELb0ELb0ELb0ELb0ELb0ELb1ELb1ELb1ELb1ELb0EEENS1_21CollectiveEpilogueFwdINS6_IJSA_SC_SB_EEES9_SE_SG_Li256ELb0ELb1ELb1ELb0EEENS1_19SingleTileSchedulerILb0ELb1ELb1ELi128EEEEEEEEEvNT_6ParamsE,"a",@progbits
	.sectionflags	@""
	.align	4
.nv.constant0._ZN7cutlass13device_kernelIN5flash11enable_sm90INS1_16FlashAttnFwdSm90INS1_25CollectiveMainloopFwdSm90ILi2EN4cute5tupleIJNS5_1CILi1EEES8_S8_EEENS6_IJNS7_ILi128EEENS7_ILi80EEENS7_ILi256EEEEEELi256ENS_6half_tEfNS_4arch4Sm90ELb0ELb0ELb0ELb0ELb0ELb0ELb0ELb1ELb1ELb1ELb1ELb0EEENS1_21CollectiveEpilogueFwdINS6_IJSA_SC_SB_EEES9_SE_SG_Li256ELb0ELb1ELb1ELb0EEENS1_19SingleTileSchedulerILb0ELb1ELb1ELi128EEEEEEEEEvNT_6ParamsE:
	.zero		3456


//--------------------- .nv.constant0._ZN7cutlass13device_kernelIN5flash11enable_sm90INS1_16FlashAttnFwdSm90INS1_25CollectiveMainloopFwdSm90ILi2EN4cute5tupleIJNS5_1CILi1EEES8_S8_EEENS6_IJNS7_ILi128EEENS7_ILi80EEENS7_ILi256EEEEEELi256ENS_6half_tEfNS_4arch4Sm90ELb0ELb0ELb0ELb1ELb0ELb0ELb0ELb1ELb1ELb1ELb1ELb0EEENS1_21CollectiveEpilogueFwdINS6_IJSA_SC_SB_EEES9_SE_SG_Li256ELb1ELb1ELb1ELb0EEENS1_36VarlenDynamicPersistentTileSchedulerILi128ELi80ELi256ELi128ELb1ELb1ELb1ELb0ELb1ELb1EEEEEEEEEvNT_6ParamsE --------------------------
	.section	.nv.constant0._ZN7cutlass13device_kernelIN5flash11enable_sm90INS1_16FlashAttnFwdSm90INS1_25CollectiveMainloopFwdSm90ILi2EN4cute5tupleIJNS5_1CILi1EEES8_S8_EEENS6_IJNS7_ILi128EEENS7_ILi80EEENS7_ILi256EEEEEELi256ENS_6half_tEfNS_4arch4Sm90ELb0ELb0ELb0ELb1ELb0ELb0ELb0ELb1ELb1ELb1ELb1ELb0EEENS1_21CollectiveEpilogueFwdINS6_IJSA_SC_SB_EEES9_SE_SG_Li256ELb1ELb1ELb1ELb0EEENS1_36VarlenDynamicPersistentTileSchedulerILi128ELi80ELi256ELi128ELb1ELb1ELb1ELb0ELb1ELb1EEEEEEEEEvNT_6ParamsE,"a",@progbits
	.sectionflags	@""
	.align	4
.nv.constant0._ZN7cutlass13device_kernelIN5flash11enable_sm90INS1_16FlashAttnFwdSm90INS1_25CollectiveMainloopFwdSm90ILi2EN4cute5tupleIJNS5_1CILi1EEES8_S8_EEENS6_IJNS7_ILi128EEENS7_ILi80EEENS7_ILi256EEEEEELi256ENS_6half_tEfNS_4arch4Sm90ELb0ELb0ELb0ELb1ELb0ELb0ELb0ELb1ELb1ELb1ELb1ELb0EEENS1_21CollectiveEpilogueFwdINS6_IJSA_SC_SB_EEES9_SE_SG_Li256ELb1ELb1ELb1ELb0EEENS1_36VarlenDynamicPersistentTileSchedulerILi128ELi80ELi256ELi128ELb1ELb1ELb1ELb0ELb1ELb1EEEEEEEEEvNT_6ParamsE:
	.zero		3584


//--------------------- .nv.constant0._ZN7cutlass13device_kernelIN5flash11enable_sm90INS1_16FlashAttnFwdSm90INS1_25CollectiveMainloopFwdSm90ILi2EN4cute5tupleIJNS5_1CILi1EEES8_S8_EEENS6_IJNS7_ILi128EEENS7_ILi80EEENS7_ILi256EEEEEELi256ENS_6half_tEfNS_4arch4Sm90ELb0ELb0ELb0ELb1ELb0ELb1ELb0ELb1ELb1ELb1ELb1ELb0EEENS1_21CollectiveEpilogueFwdINS6_IJSA_SC_SB_EEES9_SE_SG_Li256ELb1ELb1ELb1ELb0EEENS1_36VarlenDynamicPersistentTileSchedulerILi128ELi80ELi256ELi128ELb1ELb1ELb1ELb0ELb1ELb1EEEEEEEEEvNT_6ParamsE --------------------------
	.section	.nv.constant0._ZN7cutlass13device_kernelIN5flash11enable_sm90INS1_16FlashAttnFwdSm90INS1_25CollectiveMainloopFwdSm90ILi2EN4cute5tupleIJNS5_1CILi1EEES8_S8_EEENS6_IJNS7_ILi128EEENS7_ILi80EEENS7_ILi256EEEEEELi256ENS_6half_tEfNS_4arch4Sm90ELb0ELb0ELb0ELb1ELb0ELb1ELb0ELb1ELb1ELb1ELb1ELb0EEENS1_21CollectiveEpilogueFwdINS6_IJSA_SC_SB_EEES9_SE_SG_Li256ELb1ELb1ELb1ELb0EEENS1_36VarlenDynamicPersistentTileSchedulerILi128ELi80ELi256ELi128ELb1ELb1ELb1ELb0ELb1ELb1EEEEEEEEEvNT_6ParamsE,"a",@progbits
	.sectionflags	@""
	.align	4
.nv.constant0._ZN7cutlass13device_kernelIN5flash11enable_sm90INS1_16FlashAttnFwdSm90INS1_25CollectiveMainloopFwdSm90ILi2EN4cute5tupleIJNS5_1CILi1EEES8_S8_EEENS6_IJNS7_ILi128EEENS7_ILi80EEENS7_ILi256EEEEEELi256ENS_6half_tEfNS_4arch4Sm90ELb0ELb0ELb0ELb1ELb0ELb1ELb0ELb1ELb1ELb1ELb1ELb0EEENS1_21CollectiveEpilogueFwdINS6_IJSA_SC_SB_EEES9_SE_SG_Li256ELb1ELb1ELb1ELb0EEENS1_36VarlenDynamicPersistentTileSchedulerILi128ELi80ELi256ELi128ELb1ELb1ELb1ELb0ELb1ELb1EEEEEEEEEvNT_6ParamsE:
	.zero		3584


//--------------------- .nv.constant0._ZN7cutlass13device_kernelIN5flash11enable_sm90INS1_16FlashAttnFwdSm90INS1_25CollectiveMainloopFwdSm90ILi2EN4cute5tupleIJNS5_1CILi1EEES8_S8_EEENS6_IJNS7_ILi128EEENS7_ILi64EEENS7_ILi256EEEEEELi256ENS_6half_tEfNS_4arch4Sm90ELb0ELb1ELb0ELb0ELb0ELb0ELb0ELb1ELb1ELb1ELb1ELb0EEENS1_21CollectiveEpilogueFwdINS6_IJSA_SC_SB_EEES9_SE_SG_Li256ELb0ELb1ELb1ELb0EEENS1_19SingleTileSchedulerILb0ELb1ELb1ELi128EEEEEEEEEvNT_6ParamsE --------------------------
	.section	.nv.constant0._ZN7cutlass13device_kernelIN5flash11enable_sm90INS1_16FlashAttnFwdSm90INS1_25CollectiveMainloopFwdSm90ILi2EN4cute5tupleIJNS5_1CILi1EEES8_S8_EEENS6_IJNS7_ILi128EEENS7_ILi64EEENS7_ILi256EEEEEELi256ENS_6half_tEfNS_4arch4Sm90ELb0ELb1ELb0ELb0ELb0ELb0ELb0ELb1ELb1ELb1ELb1ELb0EEENS1_21CollectiveEpilogueFwdINS6_IJSA_SC_SB_EEES9_SE_SG_Li256ELb0ELb1ELb1ELb0EEENS1_19SingleTileSchedulerILb0ELb1ELb1ELi128EEEEEEEEEvNT_6ParamsE,"a",@progbits
	.sectionflags	@""
	.align	4
.nv.constant0._ZN7cutlass13device_kernelIN5flash11enable_sm90INS1_16FlashAttnFwdSm90INS1_25CollectiveMainloopFwdSm90ILi2EN4cute5tupleIJNS5_1CILi1EEES8_S8_EEENS6_IJNS7_ILi128EEENS7_ILi64EEENS7_ILi256EEEEEELi256ENS_6half_tEfNS_4arch4Sm90ELb0ELb1ELb0ELb0ELb0ELb0ELb0ELb1ELb1ELb1ELb1ELb0EEENS1_21CollectiveEpilogueFwdINS6_IJSA_SC_SB_EEES9_SE_SG_Li256ELb0ELb1ELb1ELb0EEENS1_19SingleTileSchedulerILb0ELb1ELb1ELi128EEEEEEEEEvNT_6ParamsE:
	.zero		3456


//--------------------- .nv.constant0._ZN7cutlass13device_kernelIN5flash11enable_sm90INS1_16FlashAttnFwdSm90INS1_25CollectiveMainloopFwdSm90ILi2EN4cute5tupleIJNS5_1CILi1EEES8_S8_EEENS6_IJNS7_ILi128EEENS7_ILi64EEENS7_ILi256EEEEEELi256ENS_6half_tEfNS_4arch4Sm90ELb0ELb1ELb0ELb1ELb0ELb0ELb0ELb1ELb1ELb1ELb1ELb0EEENS1_21CollectiveEpilogueFwdINS6_IJSA_SC_SB_EEES9_SE_SG_Li256ELb1ELb1ELb1ELb0EEENS1_36VarlenDynamicPersistentTileSchedulerILi128ELi64ELi256ELi128ELb1ELb1ELb1ELb1ELb0ELb1EEEEEEEEEvNT_6ParamsE --------------------------
	.section	.nv.constant0._ZN7cutlass13device_kernelIN5flash11enable_sm90INS1_16FlashAttnFwdSm90INS1_25CollectiveMainloopFwdSm90ILi2EN4cute5tupleIJNS5_1CILi1EEES8_S8_EEENS6_IJNS7_ILi128EEENS7_ILi64EEENS7_ILi256EEEEEELi256ENS_6half_tEfNS_4arch4Sm90ELb0ELb1ELb0ELb1ELb0ELb0ELb0ELb1ELb1ELb1ELb1ELb0EEENS1_21CollectiveEpilogueFwdINS6_IJSA_SC_SB_EEES9_SE_SG_Li256ELb1ELb1ELb1ELb0EEENS1_36VarlenDynamicPersistentTileSchedulerILi128ELi64ELi256ELi128ELb1ELb1ELb1ELb1ELb0ELb1EEEEEEEEEvNT_6ParamsE,"a",@progbits
	.sectionflags	@""
	.align	4
.nv.constant0._ZN7cutlass13device_kernelIN5flash11enable_sm90INS1_16FlashAttnFwdSm90INS1_25CollectiveMainloopFwdSm90ILi2EN4cute5tupleIJNS5_1CILi1EEES8_S8_EEENS6_IJNS7_ILi128EEENS7_ILi64EEENS7_ILi256EEEEEELi256ENS_6half_tEfNS_4arch4Sm90ELb0ELb1ELb0ELb1ELb0ELb0ELb0ELb1ELb1ELb1ELb1ELb0EEENS1_21CollectiveEpilogueFwdINS6_IJSA_SC_SB_EEES9_SE_SG_Li256ELb1ELb1ELb1ELb0EEENS1_36VarlenDynamicPersistentTileSchedulerILi128ELi64ELi256ELi128ELb1ELb1ELb1ELb1ELb0ELb1EEEEEEEEEvNT_6ParamsE:
	.zero		3584


//--------------------- .nv.constant0._ZN7cutlass13device_kernelIN5flash11enable_sm90INS1_16FlashAttnFwdSm90INS1_25CollectiveMainloopFwdSm90ILi2EN4cute5tupleIJNS5_1CILi1EEES8_S8_EEENS6_IJNS7_ILi128EEENS7_ILi64EEENS7_ILi256EEEEEELi256ENS_6half_tEfNS_4arch4Sm90ELb0ELb1ELb0ELb1ELb0ELb1ELb0ELb1ELb1ELb1ELb1ELb0EEENS1_21CollectiveEpilogueFwdINS6_IJSA_SC_SB_EEES9_SE_SG_Li256ELb1ELb1ELb1ELb0EEENS1_36VarlenDynamicPersistentTileSchedulerILi128ELi64ELi256ELi128ELb1ELb1ELb1ELb1ELb0ELb1EEEEEEEEEvNT_6ParamsE --------------------------
	.section	.nv.constant0._ZN7cutlass13device_kernelIN5flash11enable_sm90INS1_16FlashAttnFwdSm90INS1_25CollectiveMainloopFwdSm90ILi2EN4cute5tupleIJNS5_1CILi1EEES8_S8_EEENS6_IJNS7_ILi128EEENS7_ILi64EEENS7_ILi256EEEEEELi256ENS_6half_tEfNS_4arch4Sm90ELb0ELb1ELb0ELb1ELb0ELb1ELb0ELb1ELb1ELb1ELb1ELb0EEENS1_21CollectiveEpilogueFwdINS6_IJSA_SC_SB_EEES9_SE_SG_Li256ELb1ELb1ELb1ELb0EEENS1_36VarlenDynamicPersistentTileSchedulerILi128ELi64ELi256ELi128ELb1ELb1ELb1ELb1ELb0ELb1EEEEEEEEEvNT_6ParamsE,"a",@progbits
	.sectionflags	@""
	.align	4
.nv.constant0._ZN7cutlass13device_kernelIN5flash11enable_sm90INS1_16FlashAttnFwdSm90INS1_25CollectiveMainloopFwdSm90ILi2EN4cute5tupleIJNS5_1CILi1EEES8_S8_EEENS6_IJNS7_ILi128EEENS7_ILi64EEENS7_ILi256EEEEEELi256ENS_6half_tEfNS_4arch4Sm90ELb0ELb1ELb0ELb1ELb0ELb1ELb0ELb1ELb1ELb1ELb1ELb0EEENS1_21CollectiveEpilogueFwdINS6_IJSA_SC_SB_EEES9_SE_SG_Li256ELb1ELb1ELb1ELb0EEENS1_36VarlenDynamicPersistentTileSchedulerILi128ELi64ELi256ELi128ELb1ELb1ELb1ELb1ELb0ELb1EEEEEEEEEvNT_6ParamsE:
	.zero		3584


//--------------------- .nv.constant0._ZN7cutlass13device_kernelIN5flash11enable_sm90INS1_16FlashAttnFwdSm90INS1_25CollectiveMainloopFwdSm90ILi2EN4cute5tupleIJNS5_1CILi1EEES8_S8_EEENS6_IJNS7_ILi128EEENS7_ILi80EEENS7_ILi256EEEEEELi256ENS_6half_tEfNS_4arch4Sm90ELb1ELb0ELb0ELb0ELb0ELb0ELb0ELb1ELb1ELb1ELb1ELb0EEENS1_21CollectiveEpilogueFwdINS6_IJSA_SC_SB_EEES9_SE_SG_Li256ELb0ELb1ELb1ELb0EEENS1_19SingleTileSchedulerILb0ELb1ELb1ELi128EEEEEEEEEvNT_6ParamsE --------------------------
	.section	.nv.constant0._ZN7cutlass13device_kernelIN5flash11enable_sm90INS1_16FlashAttnFwdSm90INS1_25CollectiveMainloopFwdSm90ILi2EN4cute5tupleIJNS5_1CILi1EEES8_S8_EEENS6_IJNS7_ILi128EEENS7_ILi80EEENS7_ILi256EEEEEELi256ENS_6half_tEfNS_4arch4Sm90ELb1ELb0ELb0ELb0ELb0ELb0ELb0ELb1ELb1ELb1ELb1ELb0EEENS1_21CollectiveEpilogueFwdINS6_IJSA_SC_SB_EEES9_SE_SG_Li256ELb0ELb1ELb1ELb0EEENS1_19SingleTileSchedulerILb0ELb1ELb1ELi128EEEEEEEEEvNT_6ParamsE,"a",@progbits
	.sectionflags	@""
	.align	4
.nv.constant0._ZN7cutlass13device_kernelIN5flash11enable_sm90INS1_16FlashAttnFwdSm90INS1_25CollectiveMainloopFwdSm90ILi2EN4cute5tupleIJNS5_1CILi1EEES8_S8_EEENS6_IJNS7_ILi128EEENS7_ILi80EEENS7_ILi256EEEEEELi256ENS_6half_tEfNS_4arch4Sm90ELb1ELb0ELb0ELb0ELb0ELb0ELb0ELb1ELb1ELb1ELb1ELb0EEENS1_21CollectiveEpilogueFwdINS6_IJSA_SC_SB_EEES9_SE_SG_Li256ELb0ELb1ELb1ELb0EEENS1_19SingleTileSchedulerILb0ELb1ELb1ELi128EEEEEEEEEvNT_6ParamsE:
	.zero		3456


//--------------------- .nv.constant0._ZN7cutlass13device_kernelIN5flash11enable_sm90INS1_16FlashAttnFwdSm90INS1_25CollectiveMainloopFwdSm90ILi2EN4cute5tupleIJNS5_1CILi1EEES8_S8_EEENS6_IJNS7_ILi128EEENS7_ILi80EEENS7_ILi256EEEEEELi256ENS_6half_tEfNS_4arch4Sm90ELb1ELb0ELb0ELb1ELb0ELb0ELb0ELb1ELb1ELb1ELb1ELb0EEENS1_21CollectiveEpilogueFwdINS6_IJSA_SC_SB_EEES9_SE_SG_Li256ELb1ELb1ELb1ELb0EEENS1_36VarlenDynamicPersistentTileSchedulerILi128ELi80ELi256ELi128ELb1ELb1ELb1ELb1ELb1ELb1EEEEEEEEEvNT_6ParamsE --------------------------
	.section	.nv.constant0._ZN7cutlass13device_kernelIN5flash11enable_sm90INS1_16FlashAttnFwdSm90INS1_25CollectiveMainloopFwdSm90ILi2EN4cute5tupleIJNS5_1CILi1EEES8_S8_EEENS6_IJNS7_ILi128EEENS7_ILi80EEENS7_ILi256EEEEEELi256ENS_6half_tEfNS_4arch4Sm90ELb1ELb0ELb0ELb1ELb0ELb0ELb0ELb1ELb1ELb1ELb1ELb0EEENS1_21CollectiveEpilogueFwdINS6_IJSA_SC_SB_EEES9_SE_SG_Li256ELb1ELb1ELb1ELb0EEENS1_36VarlenDynamicPersistentTileSchedulerILi128ELi80ELi256ELi128ELb1ELb1ELb1ELb1ELb1ELb1EEEEEEEEEvNT_6ParamsE,"a",@progbits
	.sectionflags	@""
	.align	4
.nv.constant0._ZN7cutlass13device_kernelIN5flash11enable_sm90INS1_16FlashAttnFwdSm90INS1_25CollectiveMainloopFwdSm90ILi2EN4cute5tupleIJNS5_1CILi1EEES8_S8_EEENS6_IJNS7_ILi128EEENS7_ILi80EEENS7_ILi256EEEEEELi256ENS_6half_tEfNS_4arch4Sm90ELb1ELb0ELb0ELb1ELb0ELb0ELb0ELb1ELb1ELb1ELb1ELb0EEENS1_21CollectiveEpilogueFwdINS6_IJSA_SC_SB_EEES9_SE_SG_Li256ELb1ELb1ELb1ELb0EEENS1_36VarlenDynamicPersistentTileSchedulerILi128ELi80ELi256ELi128ELb1ELb1ELb1ELb1ELb1ELb1EEEEEEEEEvNT_6ParamsE:
	.zero		3584


//--------------------- .nv.constant0._ZN7cutlass13device_kernelIN5flash11enable_sm90INS1_16FlashAttnFwdSm90INS1_25CollectiveMainloopFwdSm90ILi2EN4cute5tupleIJNS5_1CILi1EEES8_S8_EEENS6_IJNS7_ILi128EEENS7_ILi80EEENS7_ILi256EEEEEELi256ENS_6half_tEfNS_4arch4Sm90ELb1ELb0ELb0ELb1ELb0ELb1ELb0ELb1ELb1ELb1ELb1ELb0EEENS1_21CollectiveEpilogueFwdINS6_IJSA_SC_SB_EEES9_SE_SG_Li256ELb1ELb1ELb1ELb0EEENS1_36VarlenDynamicPersistentTileSchedulerILi128ELi80ELi256ELi128ELb1ELb1ELb1ELb1ELb1ELb1EEEEEEEEEvNT_6ParamsE --------------------------
	.section	.nv.constant0._ZN7cutlass13device_kernelIN5flash11enable_sm90INS1_16FlashAttnFwdSm90INS1_25CollectiveMainloopFwdSm90ILi2EN4cute5tupleIJNS5_1CILi1EEES8_S8_EEENS6_IJNS7_ILi128EEENS7_ILi80EEENS7_ILi256EEEEEELi256ENS_6half_tEfNS_4arch4Sm90ELb1ELb0ELb0ELb1ELb0ELb1ELb0ELb1ELb1ELb1ELb1ELb0EEENS1_21CollectiveEpilogueFwdINS6_IJSA_SC_SB_EEES9_SE_SG_Li256ELb1ELb1ELb1ELb0EEENS1_36VarlenDynamicPersistentTileSchedulerILi128ELi80ELi256ELi128ELb1ELb1ELb1ELb1ELb1ELb1EEEEEEEEEvNT_6ParamsE,"a",@progbits
	.sectionflags	@""
	.align	4
.nv.constant0._ZN7cutlass13device_kernelIN5flash11enable_sm90INS1_16FlashAttnFwdSm90INS1_25CollectiveMainloopFwdSm90ILi2EN4cute5tupleIJNS5_1CILi1EEES8_S8_EEENS6_IJNS7_ILi128EEENS7_ILi80EEENS7_ILi256EEEEEELi256ENS_6half_tEfNS_4arch4Sm90ELb1ELb0ELb0ELb1ELb0ELb1ELb0ELb1ELb1ELb1ELb1ELb0EEENS1_21CollectiveEpilogueFwdINS6_IJSA_SC_SB_EEES9_SE_SG_Li256ELb1ELb1ELb1ELb0EEENS1_36VarlenDynamicPersistentTileSchedulerILi128ELi80ELi256ELi128ELb1ELb1ELb1ELb1ELb1ELb1EEEEEEEEEvNT_6ParamsE:
	.zero		3584


//--------------------- SYMBOLS --------------------------

	.type		.nv.reservedSmem.offset0,@object
	.size		.nv.reservedSmem.offset0,0x4
